//
// Generated by NVIDIA NVVM Compiler
//
// Compiler Build ID: CL-36424714
// Cuda compilation tools, release 13.0, V13.0.88
// Based on NVVM 20.0.0
//

.version 9.0
.target sm_100
.address_size 64

	// .globl	_Z9wav_sigmaPdS_d
// _ZZ27reduceMaxIdxOptimizedSharedPdiS_PiE9sharedMax has been demoted
// _ZZ27reduceMaxIdxOptimizedSharedPdiS_PiE12sharedMaxIdx has been demoted
// _ZZ27reduceMinIdxOptimizedSharedPdiS_PiE9sharedMin has been demoted
// _ZZ27reduceMinIdxOptimizedSharedPdiS_PiE12sharedMinIdx has been demoted
.global .align 1 .b8 _ZN34_INTERNAL_f2883b34_4_k_cu_999012464cuda3std3__45__cpo5beginE[1];
.global .align 1 .b8 _ZN34_INTERNAL_f2883b34_4_k_cu_999012464cuda3std3__45__cpo3endE[1];
.global .align 1 .b8 _ZN34_INTERNAL_f2883b34_4_k_cu_999012464cuda3std3__45__cpo6cbeginE[1];
.global .align 1 .b8 _ZN34_INTERNAL_f2883b34_4_k_cu_999012464cuda3std3__45__cpo4cendE[1];
.global .align 1 .b8 _ZN34_INTERNAL_f2883b34_4_k_cu_999012464cuda3std3__45__cpo6rbeginE[1];
.global .align 1 .b8 _ZN34_INTERNAL_f2883b34_4_k_cu_999012464cuda3std3__45__cpo4rendE[1];
.global .align 1 .b8 _ZN34_INTERNAL_f2883b34_4_k_cu_999012464cuda3std3__45__cpo7crbeginE[1];
.global .align 1 .b8 _ZN34_INTERNAL_f2883b34_4_k_cu_999012464cuda3std3__45__cpo5crendE[1];
.global .align 1 .b8 _ZN34_INTERNAL_f2883b34_4_k_cu_999012464cuda3std3__436_GLOBAL__N__f2883b34_4_k_cu_999012466ignoreE[1];
.global .align 1 .b8 _ZN34_INTERNAL_f2883b34_4_k_cu_999012464cuda3std3__419piecewise_constructE[1];
.global .align 1 .b8 _ZN34_INTERNAL_f2883b34_4_k_cu_999012464cuda3std3__48in_placeE[1];
.global .align 1 .b8 _ZN34_INTERNAL_f2883b34_4_k_cu_999012464cuda3std3__420unreachable_sentinelE[1];
.global .align 1 .b8 _ZN34_INTERNAL_f2883b34_4_k_cu_999012464cuda3std3__47nulloptE[1];
.global .align 1 .b8 _ZN34_INTERNAL_f2883b34_4_k_cu_999012464cuda3std3__48unexpectE[1];
.global .align 1 .b8 _ZN34_INTERNAL_f2883b34_4_k_cu_999012464cuda3std6ranges3__45__cpo4swapE[1];
.global .align 1 .b8 _ZN34_INTERNAL_f2883b34_4_k_cu_999012464cuda3std6ranges3__45__cpo9iter_moveE[1];
.global .align 1 .b8 _ZN34_INTERNAL_f2883b34_4_k_cu_999012464cuda3std6ranges3__45__cpo5beginE[1];
.global .align 1 .b8 _ZN34_INTERNAL_f2883b34_4_k_cu_999012464cuda3std6ranges3__45__cpo3endE[1];
.global .align 1 .b8 _ZN34_INTERNAL_f2883b34_4_k_cu_999012464cuda3std6ranges3__45__cpo6cbeginE[1];
.global .align 1 .b8 _ZN34_INTERNAL_f2883b34_4_k_cu_999012464cuda3std6ranges3__45__cpo4cendE[1];
.global .align 1 .b8 _ZN34_INTERNAL_f2883b34_4_k_cu_999012464cuda3std6ranges3__45__cpo7advanceE[1];
.global .align 1 .b8 _ZN34_INTERNAL_f2883b34_4_k_cu_999012464cuda3std6ranges3__45__cpo9iter_swapE[1];
.global .align 1 .b8 _ZN34_INTERNAL_f2883b34_4_k_cu_999012464cuda3std6ranges3__45__cpo4nextE[1];
.global .align 1 .b8 _ZN34_INTERNAL_f2883b34_4_k_cu_999012464cuda3std6ranges3__45__cpo4prevE[1];
.global .align 1 .b8 _ZN34_INTERNAL_f2883b34_4_k_cu_999012464cuda3std6ranges3__45__cpo4dataE[1];
.global .align 1 .b8 _ZN34_INTERNAL_f2883b34_4_k_cu_999012464cuda3std6ranges3__45__cpo5cdataE[1];
.global .align 1 .b8 _ZN34_INTERNAL_f2883b34_4_k_cu_999012464cuda3std6ranges3__45__cpo4sizeE[1];
.global .align 1 .b8 _ZN34_INTERNAL_f2883b34_4_k_cu_999012464cuda3std6ranges3__45__cpo5ssizeE[1];
.global .align 1 .b8 _ZN34_INTERNAL_f2883b34_4_k_cu_999012464cuda3std6ranges3__45__cpo8distanceE[1];
.global .align 1 .b8 _ZN34_INTERNAL_f2883b34_4_k_cu_999012466thrust24THRUST_300001_SM_1000_NS8cuda_cub3parE[1];
.global .align 1 .b8 _ZN34_INTERNAL_f2883b34_4_k_cu_999012466thrust24THRUST_300001_SM_1000_NS8cuda_cub10par_nosyncE[1];
.global .align 1 .b8 _ZN34_INTERNAL_f2883b34_4_k_cu_999012466thrust24THRUST_300001_SM_1000_NS6system6detail10sequential3seqE[1];
.global .align 1 .b8 _ZN34_INTERNAL_f2883b34_4_k_cu_999012466thrust24THRUST_300001_SM_1000_NS6system3cpp3parE[1];
.global .align 1 .b8 _ZN34_INTERNAL_f2883b34_4_k_cu_999012466thrust24THRUST_300001_SM_1000_NS12placeholders2_1E[1];
.global .align 1 .b8 _ZN34_INTERNAL_f2883b34_4_k_cu_999012466thrust24THRUST_300001_SM_1000_NS12placeholders2_2E[1];
.global .align 1 .b8 _ZN34_INTERNAL_f2883b34_4_k_cu_999012466thrust24THRUST_300001_SM_1000_NS12placeholders2_3E[1];
.global .align 1 .b8 _ZN34_INTERNAL_f2883b34_4_k_cu_999012466thrust24THRUST_300001_SM_1000_NS12placeholders2_4E[1];
.global .align 1 .b8 _ZN34_INTERNAL_f2883b34_4_k_cu_999012466thrust24THRUST_300001_SM_1000_NS12placeholders2_5E[1];
.global .align 1 .b8 _ZN34_INTERNAL_f2883b34_4_k_cu_999012466thrust24THRUST_300001_SM_1000_NS12placeholders2_6E[1];
.global .align 1 .b8 _ZN34_INTERNAL_f2883b34_4_k_cu_999012466thrust24THRUST_300001_SM_1000_NS12placeholders2_7E[1];
.global .align 1 .b8 _ZN34_INTERNAL_f2883b34_4_k_cu_999012466thrust24THRUST_300001_SM_1000_NS12placeholders2_8E[1];
.global .align 1 .b8 _ZN34_INTERNAL_f2883b34_4_k_cu_999012466thrust24THRUST_300001_SM_1000_NS12placeholders2_9E[1];
.global .align 1 .b8 _ZN34_INTERNAL_f2883b34_4_k_cu_999012466thrust24THRUST_300001_SM_1000_NS12placeholders3_10E[1];
.global .align 1 .b8 _ZN34_INTERNAL_f2883b34_4_k_cu_999012466thrust24THRUST_300001_SM_1000_NS3seqE[1];
.global .align 1 .b8 _ZN34_INTERNAL_f2883b34_4_k_cu_999012466thrust24THRUST_300001_SM_1000_NS6deviceE[1];

.visible .entry _Z9wav_sigmaPdS_d(
	.param .u64 .ptr .align 1 _Z9wav_sigmaPdS_d_param_0,
	.param .u64 .ptr .align 1 _Z9wav_sigmaPdS_d_param_1,
	.param .f64 _Z9wav_sigmaPdS_d_param_2
)
{
	.reg .b32 	%r<5>;
	.reg .b64 	%rd<8>;
	.reg .b64 	%fd<12>;

	ld.param.u64 	%rd1, [_Z9wav_sigmaPdS_d_param_0];
	ld.param.u64 	%rd2, [_Z9wav_sigmaPdS_d_param_1];
	ld.param.f64 	%fd1, [_Z9wav_sigmaPdS_d_param_2];
	cvta.to.global.u64 	%rd3, %rd2;
	cvta.to.global.u64 	%rd4, %rd1;
	mov.u32 	%r1, %ctaid.x;
	mov.u32 	%r2, %ntid.x;
	mov.u32 	%r3, %tid.x;
	mad.lo.s32 	%r4, %r1, %r2, %r3;
	mul.wide.s32 	%rd5, %r4, 8;
	add.s64 	%rd6, %rd4, %rd5;
	ld.global.f64 	%fd2, [%rd6];
	div.rn.f64 	%fd3, %fd1, 0d41B1DE784A000000;
	neg.f64 	%fd4, %fd2;
	add.f64 	%fd5, %fd3, 0d3FF0000000000000;
	mov.f64 	%fd6, 0d3FF0000000000000;
	sub.f64 	%fd7, %fd6, %fd3;
	div.rn.f64 	%fd8, %fd5, %fd7;
	sqrt.rn.f64 	%fd9, %fd8;
	sub.f64 	%fd10, %fd6, %fd9;
	mul.f64 	%fd11, %fd10, %fd4;
	add.s64 	%rd7, %rd3, %rd5;
	st.global.f64 	[%rd7], %fd11;
	bar.sync 	0;
	ret;

}
	// .globl	_Z9conv_instPdS_S_S_iiS_
.visible .entry _Z9conv_instPdS_S_S_iiS_(
	.param .u64 .ptr .align 1 _Z9conv_instPdS_S_S_iiS__param_0,
	.param .u64 .ptr .align 1 _Z9conv_instPdS_S_S_iiS__param_1,
	.param .u64 .ptr .align 1 _Z9conv_instPdS_S_S_iiS__param_2,
	.param .u64 .ptr .align 1 _Z9conv_instPdS_S_S_iiS__param_3,
	.param .u32 _Z9conv_instPdS_S_S_iiS__param_4,
	.param .u32 _Z9conv_instPdS_S_S_iiS__param_5,
	.param .u64 .ptr .align 1 _Z9conv_instPdS_S_S_iiS__param_6
)
{
	.reg .pred 	%p<16>;
	.reg .b32 	%r<81>;
	.reg .b32 	%f<7>;
	.reg .b64 	%rd<18>;
	.reg .b64 	%fd<121>;

	ld.param.u64 	%rd9, [_Z9conv_instPdS_S_S_iiS__param_1];
	ld.param.u64 	%rd7, [_Z9conv_instPdS_S_S_iiS__param_2];
	ld.param.u64 	%rd8, [_Z9conv_instPdS_S_S_iiS__param_3];
	ld.param.u32 	%r24, [_Z9conv_instPdS_S_S_iiS__param_4];
	ld.param.u32 	%r25, [_Z9conv_instPdS_S_S_iiS__param_5];
	ld.param.u64 	%rd10, [_Z9conv_instPdS_S_S_iiS__param_6];
	cvta.to.global.u64 	%rd1, %rd9;
	cvta.to.global.u64 	%rd2, %rd10;
	mov.u32 	%r27, %ctaid.x;
	mov.u32 	%r28, %ntid.x;
	mov.u32 	%r29, %tid.x;
	mad.lo.s32 	%r1, %r27, %r28, %r29;
	setp.le.s32 	%p1, %r1, %r24;
	add.s32 	%r30, %r24, %r1;
	add.s32 	%r31, %r25, -1;
	setp.ge.s32 	%p2, %r30, %r31;
	or.pred  	%p3, %p1, %p2;
	@%p3 bra 	$L__BB1_14;
	sub.s32 	%r77, %r1, %r24;
	add.s32 	%r32, %r30, -1;
	setp.ge.s32 	%p4, %r77, %r32;
	@%p4 bra 	$L__BB1_14;
	cvta.to.global.u64 	%rd11, %rd7;
	mul.wide.s32 	%rd12, %r1, 8;
	add.s64 	%rd3, %rd11, %rd12;
	cvta.to.global.u64 	%rd13, %rd8;
	add.s64 	%rd4, %rd13, %rd12;
	mul.wide.s32 	%rd14, %r77, 8;
	add.s64 	%rd15, %rd2, %rd14;
	ld.global.f64 	%fd23, [%rd15];
	add.s64 	%rd16, %rd1, %rd14;
	ld.global.f64 	%fd24, [%rd16];
	sub.f64 	%fd25, %fd24, %fd23;
	add.f64 	%fd26, %fd25, 0d3FF0000000000000;
	mul.f64 	%fd27, %fd26, 0d3F747AE147AE147B;
	ld.global.f64 	%fd28, [%rd3];
	mul.f64 	%fd29, %fd28, 0d40040D931FF62705;
	div.rn.f64 	%fd1, %fd27, %fd29;
	mul.lo.s32 	%r33, %r24, %r24;
	neg.s32 	%r34, %r33;
	cvt.rn.f64.s32 	%fd30, %r34;
	mul.f64 	%fd31, %fd30, 0d3F747AE147AE147B;
	mul.f64 	%fd32, %fd31, 0d3F747AE147AE147B;
	add.f64 	%fd33, %fd28, %fd28;
	mul.f64 	%fd34, %fd28, %fd33;
	div.rn.f64 	%fd2, %fd32, %fd34;
	fma.rn.f64 	%fd35, %fd2, 0d3FF71547652B82FE, 0d4338000000000000;
	{
	.reg .b32 %temp; 
	mov.b64 	{%r4, %temp}, %fd35;
	}
	mov.f64 	%fd36, 0dC338000000000000;
	add.rn.f64 	%fd37, %fd35, %fd36;
	fma.rn.f64 	%fd38, %fd37, 0dBFE62E42FEFA39EF, %fd2;
	fma.rn.f64 	%fd39, %fd37, 0dBC7ABC9E3B39803F, %fd38;
	fma.rn.f64 	%fd40, %fd39, 0d3E5ADE1569CE2BDF, 0d3E928AF3FCA213EA;
	fma.rn.f64 	%fd41, %fd40, %fd39, 0d3EC71DEE62401315;
	fma.rn.f64 	%fd42, %fd41, %fd39, 0d3EFA01997C89EB71;
	fma.rn.f64 	%fd43, %fd42, %fd39, 0d3F2A01A014761F65;
	fma.rn.f64 	%fd44, %fd43, %fd39, 0d3F56C16C1852B7AF;
	fma.rn.f64 	%fd45, %fd44, %fd39, 0d3F81111111122322;
	fma.rn.f64 	%fd46, %fd45, %fd39, 0d3FA55555555502A1;
	fma.rn.f64 	%fd47, %fd46, %fd39, 0d3FC5555555555511;
	fma.rn.f64 	%fd48, %fd47, %fd39, 0d3FE000000000000B;
	fma.rn.f64 	%fd49, %fd48, %fd39, 0d3FF0000000000000;
	fma.rn.f64 	%fd50, %fd49, %fd39, 0d3FF0000000000000;
	{
	.reg .b32 %temp; 
	mov.b64 	{%r5, %temp}, %fd50;
	}
	{
	.reg .b32 %temp; 
	mov.b64 	{%temp, %r6}, %fd50;
	}
	shl.b32 	%r35, %r4, 20;
	add.s32 	%r36, %r35, %r6;
	mov.b64 	%fd117, {%r5, %r36};
	{
	.reg .b32 %temp; 
	mov.b64 	{%temp, %r37}, %fd2;
	}
	mov.b32 	%f4, %r37;
	abs.f32 	%f1, %f4;
	setp.lt.f32 	%p5, %f1, 0f4086232B;
	@%p5 bra 	$L__BB1_5;
	setp.lt.f64 	%p6, %fd2, 0d0000000000000000;
	add.f64 	%fd51, %fd2, 0d7FF0000000000000;
	selp.f64 	%fd117, 0d0000000000000000, %fd51, %p6;
	setp.geu.f32 	%p7, %f1, 0f40874800;
	@%p7 bra 	$L__BB1_5;
	shr.u32 	%r38, %r4, 31;
	add.s32 	%r39, %r4, %r38;
	shr.s32 	%r40, %r39, 1;
	shl.b32 	%r41, %r40, 20;
	add.s32 	%r42, %r6, %r41;
	mov.b64 	%fd52, {%r5, %r42};
	sub.s32 	%r43, %r4, %r40;
	shl.b32 	%r44, %r43, 20;
	add.s32 	%r45, %r44, 1072693248;
	mov.b32 	%r46, 0;
	mov.b64 	%fd53, {%r46, %r45};
	mul.f64 	%fd117, %fd53, %fd52;
$L__BB1_5:
	ld.global.f64 	%fd54, [%rd4];
	fma.rn.f64 	%fd118, %fd1, %fd117, %fd54;
	st.global.f64 	[%rd4], %fd118;
	and.b32  	%r47, %r24, 2147483647;
	setp.eq.s32 	%p8, %r47, 1;
	@%p8 bra 	$L__BB1_14;
	shl.b32 	%r48, %r24, 1;
	neg.s32 	%r80, %r48;
	sub.s32 	%r79, 1, %r24;
	add.s32 	%r78, %r24, -1;
$L__BB1_7:
	add.s32 	%r49, %r77, 1;
	mul.wide.s32 	%rd17, %r49, 8;
	add.s64 	%rd5, %rd2, %rd17;
	ld.global.f64 	%fd55, [%rd5];
	add.s64 	%rd6, %rd1, %rd17;
	ld.global.f64 	%fd56, [%rd6];
	sub.f64 	%fd57, %fd56, %fd55;
	add.f64 	%fd58, %fd57, 0d3FF0000000000000;
	mul.f64 	%fd59, %fd58, 0d3F747AE147AE147B;
	ld.global.f64 	%fd60, [%rd3];
	mul.f64 	%fd61, %fd60, 0d40040D931FF62705;
	div.rn.f64 	%fd9, %fd59, %fd61;
	mul.lo.s32 	%r50, %r78, %r79;
	cvt.rn.f64.s32 	%fd62, %r50;
	mul.f64 	%fd63, %fd62, 0d3F747AE147AE147B;
	mul.f64 	%fd64, %fd63, 0d3F747AE147AE147B;
	add.f64 	%fd65, %fd60, %fd60;
	mul.f64 	%fd66, %fd60, %fd65;
	div.rn.f64 	%fd10, %fd64, %fd66;
	fma.rn.f64 	%fd67, %fd10, 0d3FF71547652B82FE, 0d4338000000000000;
	{
	.reg .b32 %temp; 
	mov.b64 	{%r14, %temp}, %fd67;
	}
	mov.f64 	%fd68, 0dC338000000000000;
	add.rn.f64 	%fd69, %fd67, %fd68;
	fma.rn.f64 	%fd70, %fd69, 0dBFE62E42FEFA39EF, %fd10;
	fma.rn.f64 	%fd71, %fd69, 0dBC7ABC9E3B39803F, %fd70;
	fma.rn.f64 	%fd72, %fd71, 0d3E5ADE1569CE2BDF, 0d3E928AF3FCA213EA;
	fma.rn.f64 	%fd73, %fd72, %fd71, 0d3EC71DEE62401315;
	fma.rn.f64 	%fd74, %fd73, %fd71, 0d3EFA01997C89EB71;
	fma.rn.f64 	%fd75, %fd74, %fd71, 0d3F2A01A014761F65;
	fma.rn.f64 	%fd76, %fd75, %fd71, 0d3F56C16C1852B7AF;
	fma.rn.f64 	%fd77, %fd76, %fd71, 0d3F81111111122322;
	fma.rn.f64 	%fd78, %fd77, %fd71, 0d3FA55555555502A1;
	fma.rn.f64 	%fd79, %fd78, %fd71, 0d3FC5555555555511;
	fma.rn.f64 	%fd80, %fd79, %fd71, 0d3FE000000000000B;
	fma.rn.f64 	%fd81, %fd80, %fd71, 0d3FF0000000000000;
	fma.rn.f64 	%fd82, %fd81, %fd71, 0d3FF0000000000000;
	{
	.reg .b32 %temp; 
	mov.b64 	{%r15, %temp}, %fd82;
	}
	{
	.reg .b32 %temp; 
	mov.b64 	{%temp, %r16}, %fd82;
	}
	shl.b32 	%r51, %r14, 20;
	add.s32 	%r52, %r51, %r16;
	mov.b64 	%fd119, {%r15, %r52};
	{
	.reg .b32 %temp; 
	mov.b64 	{%temp, %r53}, %fd10;
	}
	mov.b32 	%f5, %r53;
	abs.f32 	%f2, %f5;
	setp.lt.f32 	%p9, %f2, 0f4086232B;
	@%p9 bra 	$L__BB1_10;
	setp.lt.f64 	%p10, %fd10, 0d0000000000000000;
	add.f64 	%fd83, %fd10, 0d7FF0000000000000;
	selp.f64 	%fd119, 0d0000000000000000, %fd83, %p10;
	setp.geu.f32 	%p11, %f2, 0f40874800;
	@%p11 bra 	$L__BB1_10;
	shr.u32 	%r54, %r14, 31;
	add.s32 	%r55, %r14, %r54;
	shr.s32 	%r56, %r55, 1;
	shl.b32 	%r57, %r56, 20;
	add.s32 	%r58, %r16, %r57;
	mov.b64 	%fd84, {%r15, %r58};
	sub.s32 	%r59, %r14, %r56;
	shl.b32 	%r60, %r59, 20;
	add.s32 	%r61, %r60, 1072693248;
	mov.b32 	%r62, 0;
	mov.b64 	%fd85, {%r62, %r61};
	mul.f64 	%fd119, %fd85, %fd84;
$L__BB1_10:
	fma.rn.f64 	%fd15, %fd9, %fd119, %fd118;
	st.global.f64 	[%rd4], %fd15;
	ld.global.f64 	%fd86, [%rd5+8];
	ld.global.f64 	%fd87, [%rd6+8];
	sub.f64 	%fd88, %fd87, %fd86;
	add.f64 	%fd89, %fd88, 0d3FF0000000000000;
	mul.f64 	%fd90, %fd89, 0d3F747AE147AE147B;
	ld.global.f64 	%fd91, [%rd3];
	mul.f64 	%fd92, %fd91, 0d40040D931FF62705;
	div.rn.f64 	%fd16, %fd90, %fd92;
	add.s32 	%r63, %r78, -1;
	mad.lo.s32 	%r64, %r63, %r79, %r63;
	cvt.rn.f64.s32 	%fd93, %r64;
	mul.f64 	%fd94, %fd93, 0d3F747AE147AE147B;
	mul.f64 	%fd95, %fd94, 0d3F747AE147AE147B;
	add.f64 	%fd96, %fd91, %fd91;
	mul.f64 	%fd97, %fd91, %fd96;
	div.rn.f64 	%fd17, %fd95, %fd97;
	fma.rn.f64 	%fd98, %fd17, 0d3FF71547652B82FE, 0d4338000000000000;
	{
	.reg .b32 %temp; 
	mov.b64 	{%r17, %temp}, %fd98;
	}
	mov.f64 	%fd99, 0dC338000000000000;
	add.rn.f64 	%fd100, %fd98, %fd99;
	fma.rn.f64 	%fd101, %fd100, 0dBFE62E42FEFA39EF, %fd17;
	fma.rn.f64 	%fd102, %fd100, 0dBC7ABC9E3B39803F, %fd101;
	fma.rn.f64 	%fd103, %fd102, 0d3E5ADE1569CE2BDF, 0d3E928AF3FCA213EA;
	fma.rn.f64 	%fd104, %fd103, %fd102, 0d3EC71DEE62401315;
	fma.rn.f64 	%fd105, %fd104, %fd102, 0d3EFA01997C89EB71;
	fma.rn.f64 	%fd106, %fd105, %fd102, 0d3F2A01A014761F65;
	fma.rn.f64 	%fd107, %fd106, %fd102, 0d3F56C16C1852B7AF;
	fma.rn.f64 	%fd108, %fd107, %fd102, 0d3F81111111122322;
	fma.rn.f64 	%fd109, %fd108, %fd102, 0d3FA55555555502A1;
	fma.rn.f64 	%fd110, %fd109, %fd102, 0d3FC5555555555511;
	fma.rn.f64 	%fd111, %fd110, %fd102, 0d3FE000000000000B;
	fma.rn.f64 	%fd112, %fd111, %fd102, 0d3FF0000000000000;
	fma.rn.f64 	%fd113, %fd112, %fd102, 0d3FF0000000000000;
	{
	.reg .b32 %temp; 
	mov.b64 	{%r18, %temp}, %fd113;
	}
	{
	.reg .b32 %temp; 
	mov.b64 	{%temp, %r19}, %fd113;
	}
	shl.b32 	%r65, %r17, 20;
	add.s32 	%r66, %r65, %r19;
	mov.b64 	%fd120, {%r18, %r66};
	{
	.reg .b32 %temp; 
	mov.b64 	{%temp, %r67}, %fd17;
	}
	mov.b32 	%f6, %r67;
	abs.f32 	%f3, %f6;
	setp.lt.f32 	%p12, %f3, 0f4086232B;
	@%p12 bra 	$L__BB1_13;
	setp.lt.f64 	%p13, %fd17, 0d0000000000000000;
	add.f64 	%fd114, %fd17, 0d7FF0000000000000;
	selp.f64 	%fd120, 0d0000000000000000, %fd114, %p13;
	setp.geu.f32 	%p14, %f3, 0f40874800;
	@%p14 bra 	$L__BB1_13;
	shr.u32 	%r68, %r17, 31;
	add.s32 	%r69, %r17, %r68;
	shr.s32 	%r70, %r69, 1;
	shl.b32 	%r71, %r70, 20;
	add.s32 	%r72, %r19, %r71;
	mov.b64 	%fd115, {%r18, %r72};
	sub.s32 	%r73, %r17, %r70;
	shl.b32 	%r74, %r73, 20;
	add.s32 	%r75, %r74, 1072693248;
	mov.b32 	%r76, 0;
	mov.b64 	%fd116, {%r76, %r75};
	mul.f64 	%fd120, %fd116, %fd115;
$L__BB1_13:
	fma.rn.f64 	%fd118, %fd16, %fd120, %fd15;
	st.global.f64 	[%rd4], %fd118;
	add.s32 	%r80, %r80, 2;
	add.s32 	%r79, %r79, 2;
	add.s32 	%r78, %r78, -2;
	add.s32 	%r77, %r77, 2;
	setp.ne.s32 	%p15, %r80, -2;
	@%p15 bra 	$L__BB1_7;
$L__BB1_14:
	bar.sync 	0;
	ret;

}
	// .globl	_Z27reduceMaxIdxOptimizedSharedPdiS_Pi
.visible .entry _Z27reduceMaxIdxOptimizedSharedPdiS_Pi(
	.param .u64 .ptr .align 1 _Z27reduceMaxIdxOptimizedSharedPdiS_Pi_param_0,
	.param .u32 _Z27reduceMaxIdxOptimizedSharedPdiS_Pi_param_1,
	.param .u64 .ptr .align 1 _Z27reduceMaxIdxOptimizedSharedPdiS_Pi_param_2,
	.param .u64 .ptr .align 1 _Z27reduceMaxIdxOptimizedSharedPdiS_Pi_param_3
)
{
	.reg .pred 	%p<10>;
	.reg .b32 	%r<16>;
	.reg .b64 	%rd<15>;
	.reg .b64 	%fd<14>;
	// demoted variable
	.shared .align 8 .f64 _ZZ27reduceMaxIdxOptimizedSharedPdiS_PiE9sharedMax;
	// demoted variable
	.shared .align 4 .u32 _ZZ27reduceMaxIdxOptimizedSharedPdiS_PiE12sharedMaxIdx;
	ld.param.u64 	%rd5, [_Z27reduceMaxIdxOptimizedSharedPdiS_Pi_param_0];
	ld.param.u32 	%r8, [_Z27reduceMaxIdxOptimizedSharedPdiS_Pi_param_1];
	ld.param.u64 	%rd6, [_Z27reduceMaxIdxOptimizedSharedPdiS_Pi_param_2];
	ld.param.u64 	%rd7, [_Z27reduceMaxIdxOptimizedSharedPdiS_Pi_param_3];
	mov.u32 	%r1, %tid.x;
	setp.ne.s32 	%p1, %r1, 0;
	@%p1 bra 	$L__BB2_2;
	mov.b64 	%rd8, -4544892886063251456;
	st.shared.u64 	[_ZZ27reduceMaxIdxOptimizedSharedPdiS_PiE9sharedMax], %rd8;
	mov.b32 	%r9, 0;
	st.shared.u32 	[_ZZ27reduceMaxIdxOptimizedSharedPdiS_PiE12sharedMaxIdx], %r9;
$L__BB2_2:
	bar.sync 	0;
	setp.ge.s32 	%p2, %r1, %r8;
	mov.b32 	%r15, 0;
	mov.f64 	%fd13, 0dC0ED4C0000000000;
	@%p2 bra 	$L__BB2_5;
	mov.u32 	%r2, %ntid.x;
	cvta.to.global.u64 	%rd1, %rd5;
	mov.f64 	%fd13, 0dC0ED4C0000000000;
	mov.b32 	%r15, 0;
	mov.u32 	%r13, %r1;
$L__BB2_4:
	mul.wide.s32 	%rd9, %r13, 8;
	add.s64 	%rd10, %rd1, %rd9;
	ld.global.f64 	%fd6, [%rd10];
	setp.neu.f64 	%p3, %fd6, 0d0000000000000000;
	setp.lt.f64 	%p4, %fd13, %fd6;
	and.pred  	%p5, %p3, %p4;
	selp.f64 	%fd13, %fd6, %fd13, %p5;
	selp.b32 	%r15, %r13, %r15, %p5;
	add.s32 	%r13, %r13, %r2;
	setp.lt.s32 	%p6, %r13, %r8;
	@%p6 bra 	$L__BB2_4;
$L__BB2_5:
	ld.shared.u64 	%rd14, [_ZZ27reduceMaxIdxOptimizedSharedPdiS_PiE9sharedMax];
$L__BB2_6:
	mov.b64 	%fd8, %rd14;
	max.f64 	%fd9, %fd13, %fd8;
	mov.b64 	%rd11, %fd9;
	atom.relaxed.shared.cas.b64 	%rd4, [_ZZ27reduceMaxIdxOptimizedSharedPdiS_PiE9sharedMax], %rd14, %rd11;
	setp.ne.s64 	%p7, %rd14, %rd4;
	mov.u64 	%rd14, %rd4;
	@%p7 bra 	$L__BB2_6;
	bar.sync 	0;
	ld.shared.f64 	%fd10, [_ZZ27reduceMaxIdxOptimizedSharedPdiS_PiE9sharedMax];
	setp.neu.f64 	%p8, %fd10, %fd13;
	@%p8 bra 	$L__BB2_9;
	st.shared.u32 	[_ZZ27reduceMaxIdxOptimizedSharedPdiS_PiE12sharedMaxIdx], %r15;
$L__BB2_9:
	setp.ne.s32 	%p9, %r1, 0;
	bar.sync 	0;
	@%p9 bra 	$L__BB2_11;
	ld.shared.f64 	%fd11, [_ZZ27reduceMaxIdxOptimizedSharedPdiS_PiE9sharedMax];
	cvta.to.global.u64 	%rd12, %rd6;
	st.global.f64 	[%rd12], %fd11;
	ld.shared.u32 	%r12, [_ZZ27reduceMaxIdxOptimizedSharedPdiS_PiE12sharedMaxIdx];
	cvta.to.global.u64 	%rd13, %rd7;
	st.global.u32 	[%rd13], %r12;
$L__BB2_11:
	ret;

}
	// .globl	_Z27reduceMinIdxOptimizedSharedPdiS_Pi
.visible .entry _Z27reduceMinIdxOptimizedSharedPdiS_Pi(
	.param .u64 .ptr .align 1 _Z27reduceMinIdxOptimizedSharedPdiS_Pi_param_0,
	.param .u32 _Z27reduceMinIdxOptimizedSharedPdiS_Pi_param_1,
	.param .u64 .ptr .align 1 _Z27reduceMinIdxOptimizedSharedPdiS_Pi_param_2,
	.param .u64 .ptr .align 1 _Z27reduceMinIdxOptimizedSharedPdiS_Pi_param_3
)
{
	.reg .pred 	%p<8>;
	.reg .b32 	%r<16>;
	.reg .b64 	%rd<14>;
	.reg .b64 	%fd<13>;
	// demoted variable
	.shared .align 8 .f64 _ZZ27reduceMinIdxOptimizedSharedPdiS_PiE9sharedMin;
	// demoted variable
	.shared .align 4 .u32 _ZZ27reduceMinIdxOptimizedSharedPdiS_PiE12sharedMinIdx;
	ld.param.u64 	%rd7, [_Z27reduceMinIdxOptimizedSharedPdiS_Pi_param_0];
	ld.param.u32 	%r8, [_Z27reduceMinIdxOptimizedSharedPdiS_Pi_param_1];
	ld.param.u64 	%rd5, [_Z27reduceMinIdxOptimizedSharedPdiS_Pi_param_2];
	ld.param.u64 	%rd6, [_Z27reduceMinIdxOptimizedSharedPdiS_Pi_param_3];
	cvta.to.global.u64 	%rd1, %rd7;
	mov.u32 	%r1, %tid.x;
	setp.ne.s32 	%p1, %r1, 0;
	@%p1 bra 	$L__BB3_2;
	ld.global.f64 	%fd5, [%rd1];
	st.shared.f64 	[_ZZ27reduceMinIdxOptimizedSharedPdiS_PiE9sharedMin], %fd5;
	mov.b32 	%r9, 0;
	st.shared.u32 	[_ZZ27reduceMinIdxOptimizedSharedPdiS_PiE12sharedMinIdx], %r9;
$L__BB3_2:
	bar.sync 	0;
	ld.global.f64 	%fd12, [%rd1];
	setp.ge.s32 	%p2, %r1, %r8;
	mov.b32 	%r15, 0;
	@%p2 bra 	$L__BB3_5;
	mov.b32 	%r15, 0;
	mov.u32 	%r2, %ntid.x;
	mov.u32 	%r13, %r1;
$L__BB3_4:
	mul.wide.s32 	%rd8, %r13, 8;
	add.s64 	%rd9, %rd1, %rd8;
	ld.global.f64 	%fd6, [%rd9];
	setp.gt.f64 	%p3, %fd12, %fd6;
	selp.f64 	%fd12, %fd6, %fd12, %p3;
	selp.b32 	%r15, %r13, %r15, %p3;
	add.s32 	%r13, %r13, %r2;
	setp.lt.s32 	%p4, %r13, %r8;
	@%p4 bra 	$L__BB3_4;
$L__BB3_5:
	ld.shared.u64 	%rd13, [_ZZ27reduceMinIdxOptimizedSharedPdiS_PiE9sharedMin];
$L__BB3_6:
	mov.b64 	%fd7, %rd13;
	min.f64 	%fd8, %fd12, %fd7;
	mov.b64 	%rd10, %fd8;
	atom.relaxed.shared.cas.b64 	%rd4, [_ZZ27reduceMinIdxOptimizedSharedPdiS_PiE9sharedMin], %rd13, %rd10;
	setp.ne.s64 	%p5, %rd13, %rd4;
	mov.u64 	%rd13, %rd4;
	@%p5 bra 	$L__BB3_6;
	bar.sync 	0;
	ld.shared.f64 	%fd9, [_ZZ27reduceMinIdxOptimizedSharedPdiS_PiE9sharedMin];
	setp.neu.f64 	%p6, %fd9, %fd12;
	@%p6 bra 	$L__BB3_9;
	st.shared.u32 	[_ZZ27reduceMinIdxOptimizedSharedPdiS_PiE12sharedMinIdx], %r15;
$L__BB3_9:
	setp.ne.s32 	%p7, %r1, 0;
	bar.sync 	0;
	@%p7 bra 	$L__BB3_11;
	ld.shared.f64 	%fd10, [_ZZ27reduceMinIdxOptimizedSharedPdiS_PiE9sharedMin];
	cvta.to.global.u64 	%rd11, %rd5;
	st.global.f64 	[%rd11], %fd10;
	ld.shared.u32 	%r12, [_ZZ27reduceMinIdxOptimizedSharedPdiS_PiE12sharedMinIdx];
	cvta.to.global.u64 	%rd12, %rd6;
	st.global.u32 	[%rd12], %r12;
$L__BB3_11:
	ret;

}
	// .globl	_Z9spec_diffPdS_S_i
.visible .entry _Z9spec_diffPdS_S_i(
	.param .u64 .ptr .align 1 _Z9spec_diffPdS_S_i_param_0,
	.param .u64 .ptr .align 1 _Z9spec_diffPdS_S_i_param_1,
	.param .u64 .ptr .align 1 _Z9spec_diffPdS_S_i_param_2,
	.param .u32 _Z9spec_diffPdS_S_i_param_3
)
{
	.reg .b32 	%r<5>;
	.reg .b64 	%rd<11>;
	.reg .b64 	%fd<4>;

	ld.param.u64 	%rd1, [_Z9spec_diffPdS_S_i_param_0];
	ld.param.u64 	%rd2, [_Z9spec_diffPdS_S_i_param_1];
	ld.param.u64 	%rd3, [_Z9spec_diffPdS_S_i_param_2];
	cvta.to.global.u64 	%rd4, %rd3;
	cvta.to.global.u64 	%rd5, %rd2;
	cvta.to.global.u64 	%rd6, %rd1;
	mov.u32 	%r1, %ctaid.x;
	mov.u32 	%r2, %ntid.x;
	mov.u32 	%r3, %tid.x;
	mad.lo.s32 	%r4, %r1, %r2, %r3;
	mul.wide.s32 	%rd7, %r4, 8;
	add.s64 	%rd8, %rd6, %rd7;
	ld.global.f64 	%fd1, [%rd8];
	add.s64 	%rd9, %rd5, %rd7;
	ld.global.f64 	%fd2, [%rd9];
	sub.f64 	%fd3, %fd1, %fd2;
	add.s64 	%rd10, %rd4, %rd7;
	st.global.f64 	[%rd10], %fd3;
	bar.sync 	0;
	ret;

}
	// .globl	_Z9spec_normPdS_S_S_
.visible .entry _Z9spec_normPdS_S_S_(
	.param .u64 .ptr .align 1 _Z9spec_normPdS_S_S__param_0,
	.param .u64 .ptr .align 1 _Z9spec_normPdS_S_S__param_1,
	.param .u64 .ptr .align 1 _Z9spec_normPdS_S_S__param_2,
	.param .u64 .ptr .align 1 _Z9spec_normPdS_S_S__param_3
)
{
	.reg .b32 	%r<5>;
	.reg .b64 	%rd<12>;
	.reg .b64 	%fd<9>;

	ld.param.u64 	%rd1, [_Z9spec_normPdS_S_S__param_0];
	ld.param.u64 	%rd2, [_Z9spec_normPdS_S_S__param_1];
	ld.param.u64 	%rd3, [_Z9spec_normPdS_S_S__param_2];
	ld.param.u64 	%rd4, [_Z9spec_normPdS_S_S__param_3];
	cvta.to.global.u64 	%rd5, %rd2;
	cvta.to.global.u64 	%rd6, %rd3;
	cvta.to.global.u64 	%rd7, %rd4;
	cvta.to.global.u64 	%rd8, %rd1;
	mov.u32 	%r1, %ctaid.x;
	mov.u32 	%r2, %ntid.x;
	mov.u32 	%r3, %tid.x;
	mad.lo.s32 	%r4, %r1, %r2, %r3;
	mul.wide.s32 	%rd9, %r4, 8;
	add.s64 	%rd10, %rd8, %rd9;
	ld.global.f64 	%fd1, [%rd10];
	ld.global.f64 	%fd2, [%rd7];
	mov.f64 	%fd3, 0d3FF0000000000000;
	sub.f64 	%fd4, %fd3, %fd2;
	mul.f64 	%fd5, %fd1, %fd4;
	ld.global.f64 	%fd6, [%rd6];
	div.rn.f64 	%fd7, %fd5, %fd6;
	sub.f64 	%fd8, %fd3, %fd7;
	add.s64 	%rd11, %rd5, %rd9;
	st.global.f64 	[%rd11], %fd8;
	bar.sync 	0;
	ret;

}
	// .globl	_ZN3cub18CUB_300001_SM_10006detail11EmptyKernelIvEEvv
.visible .entry _ZN3cub18CUB_300001_SM_10006detail11EmptyKernelIvEEvv()
{


	ret;

}


// ===== COMPILED SASS (sm_100) =====

	.target	sm_100

	.elftype	@"ET_EXEC"


//--------------------- .note.nv.tkinfo           --------------------------
	.section	.note.nv.tkinfo,"",@"SHT_NOTE"
	.sectionflags	@"SHF_NOTE_NV_TKINFO"
	.tkinfo
        /*0018*/ 	.word	0x00000002
        /*0030*/ 	.string	""
        /*0030*/ 	.string	"ptxas"
        /*0030*/ 	.string	"Cuda compilation tools, release 13.0, V13.0.88"
        /*0030*/ 	.string	"Build cuda_13.0.r13.0/compiler.36424714_0"
        /*0030*/ 	.string	"-arch sm_100 -m 64 "



//--------------------- .note.nv.cuinfo           --------------------------
	.section	.note.nv.cuinfo,"",@"SHT_NOTE"
	.sectionflags	@"SHF_NOTE_NV_CUINFO"
        /*0018*/ 	.short	0x0002
        /*001a*/ 	.short	0x0064
        /*001c*/ 	.short	0x0082
	.zero		2


//--------------------- .nv.info                  --------------------------
	.section	.nv.info,"",@"SHT_CUDA_INFO"
	.align	4


	//----- nvinfo : EIATTR_REGCOUNT
	.align		4
        /*0000*/ 	.byte	0x04, 0x2f
        /*0002*/ 	.short	(.L_46 - .L_45)
	.align		4
.L_45:
        /*0004*/ 	.word	index@(_Z9wav_sigmaPdS_d)
        /*0008*/ 	.word	0x0000001b


	//----- nvinfo : EIATTR_FRAME_SIZE
	.align		4
.L_46:
        /*000c*/ 	.byte	0x04, 0x11
        /*000e*/ 	.short	(.L_48 - .L_47)
	.align		4
.L_47:
        /*0010*/ 	.word	index@($__internal_3_$__cuda_sm20_dsqrt_rn_f64_mediumpath_v1)
        /*0014*/ 	.word	0x00000000


	//----- nvinfo : EIATTR_FRAME_SIZE
	.align		4
.L_48:
        /*0018*/ 	.byte	0x04, 0x11
        /*001a*/ 	.short	(.L_50 - .L_49)
	.align		4
.L_49:
        /*001c*/ 	.word	index@($__internal_2_$__cuda_sm20_div_rn_f64_full)
        /*0020*/ 	.word	0x00000000


	//----- nvinfo : EIATTR_FRAME_SIZE
	.align		4
.L_50:
        /*0024*/ 	.byte	0x04, 0x11
        /*0026*/ 	.short	(.L_52 - .L_51)
	.align		4
.L_51:
        /*0028*/ 	.word	index@(_Z9wav_sigmaPdS_d)
        /*002c*/ 	.word	0x00000000


	//----- nvinfo : EIATTR_REGCOUNT
	.align		4
.L_52:
        /*0030*/ 	.byte	0x04, 0x2f
        /*0032*/ 	.short	(.L_54 - .L_53)
	.align		4
.L_53:
        /*0034*/ 	.word	index@(_Z9conv_instPdS_S_S_iiS_)
        /*0038*/ 	.word	0x0000002a


	//----- nvinfo : EIATTR_FRAME_SIZE
	.align		4
.L_54:
        /*003c*/ 	.byte	0x04, 0x11
        /*003e*/ 	.short	(.L_56 - .L_55)
	.align		4
.L_55:
        /*0040*/ 	.word	index@($__internal_1_$__cuda_sm20_div_rn_f64_full)
        /*0044*/ 	.word	0x00000000


	//----- nvinfo : EIATTR_FRAME_SIZE
	.align		4
.L_56:
        /*0048*/ 	.byte	0x04, 0x11
        /*004a*/ 	.short	(.L_58 - .L_57)
	.align		4
.L_57:
        /*004c*/ 	.word	index@(_Z9conv_instPdS_S_S_iiS_)
        /*0050*/ 	.word	0x00000000


	//----- nvinfo : EIATTR_REGCOUNT
	.align		4
.L_58:
        /*0054*/ 	.byte	0x04, 0x2f
        /*0056*/ 	.short	(.L_60 - .L_59)
	.align		4
.L_59:
        /*0058*/ 	.word	index@(_Z27reduceMaxIdxOptimizedSharedPdiS_Pi)
        /*005c*/ 	.word	0x0000000e


	//----- nvinfo : EIATTR_FRAME_SIZE
	.align		4
.L_60:
        /*0060*/ 	.byte	0x04, 0x11
        /*0062*/ 	.short	(.L_62 - .L_61)
	.align		4
.L_61:
        /*0064*/ 	.word	index@(_Z27reduceMaxIdxOptimizedSharedPdiS_Pi)
        /*0068*/ 	.word	0x00000000


	//----- nvinfo : EIATTR_REGCOUNT
	.align		4
.L_62:
        /*006c*/ 	.byte	0x04, 0x2f
        /*006e*/ 	.short	(.L_64 - .L_63)
	.align		4
.L_63:
        /*0070*/ 	.word	index@(_Z27reduceMinIdxOptimizedSharedPdiS_Pi)
        /*0074*/ 	.word	0x0000000e


	//----- nvinfo : EIATTR_FRAME_SIZE
	.align		4
.L_64:
        /*0078*/ 	.byte	0x04, 0x11
        /*007a*/ 	.short	(.L_66 - .L_65)
	.align		4
.L_65:
        /*007c*/ 	.word	index@(_Z27reduceMinIdxOptimizedSharedPdiS_Pi)
        /*0080*/ 	.word	0x00000000


	//----- nvinfo : EIATTR_REGCOUNT
	.align		4
.L_66:
        /*0084*/ 	.byte	0x04, 0x2f
        /*0086*/ 	.short	(.L_68 - .L_67)
	.align		4
.L_67:
        /*0088*/ 	.word	index@(_Z9spec_diffPdS_S_i)
        /*008c*/ 	.word	0x0000000e


	//----- nvinfo : EIATTR_FRAME_SIZE
	.align		4
.L_68:
        /*0090*/ 	.byte	0x04, 0x11
        /*0092*/ 	.short	(.L_70 - .L_69)
	.align		4
.L_69:
        /*0094*/ 	.word	index@(_Z9spec_diffPdS_S_i)
        /*0098*/ 	.word	0x00000000


	//----- nvinfo : EIATTR_REGCOUNT
	.align		4
.L_70:
        /*009c*/ 	.byte	0x04, 0x2f
        /*009e*/ 	.short	(.L_72 - .L_71)
	.align		4
.L_71:
        /*00a0*/ 	.word	index@(_Z9spec_normPdS_S_S_)
        /*00a4*/ 	.word	0x00000019


	//----- nvinfo : EIATTR_FRAME_SIZE
	.align		4
.L_72:
        /*00a8*/ 	.byte	0x04, 0x11
        /*00aa*/ 	.short	(.L_74 - .L_73)
	.align		4
.L_73:
        /*00ac*/ 	.word	index@($__internal_0_$__cuda_sm20_div_rn_f64_full)
        /*00b0*/ 	.word	0x00000000


	//----- nvinfo : EIATTR_FRAME_SIZE
	.align		4
.L_74:
        /*00b4*/ 	.byte	0x04, 0x11
        /*00b6*/ 	.short	(.L_76 - .L_75)
	.align		4
.L_75:
        /*00b8*/ 	.word	index@(_Z9spec_normPdS_S_S_)
        /*00bc*/ 	.word	0x00000000


	//----- nvinfo : EIATTR_REGCOUNT
	.align		4
.L_76:
        /*00c0*/ 	.byte	0x04, 0x2f
        /*00c2*/ 	.short	(.L_78 - .L_77)
	.align		4
.L_77:
        /*00c4*/ 	.word	index@(_ZN3cub18CUB_300001_SM_10006detail11EmptyKernelIvEEvv)
        /*00c8*/ 	.word	0x00000004


	//----- nvinfo : EIATTR_FRAME_SIZE
	.align		4
.L_78:
        /*00cc*/ 	.byte	0x04, 0x11
        /*00ce*/ 	.short	(.L_80 - .L_79)
	.align		4
.L_79:
        /*00d0*/ 	.word	index@(_ZN3cub18CUB_300001_SM_10006detail11EmptyKernelIvEEvv)
        /*00d4*/ 	.word	0x00000000


	//----- nvinfo : EIATTR_MIN_STACK_SIZE
	.align		4
.L_80:
        /*00d8*/ 	.byte	0x04, 0x12
        /*00da*/ 	.short	(.L_82 - .L_81)
	.align		4
.L_81:
        /*00dc*/ 	.word	index@(_ZN3cub18CUB_300001_SM_10006detail11EmptyKernelIvEEvv)
        /*00e0*/ 	.word	0x00000000


	//----- nvinfo : EIATTR_MIN_STACK_SIZE
	.align		4
.L_82:
        /*00e4*/ 	.byte	0x04, 0x12
        /*00e6*/ 	.short	(.L_84 - .L_83)
	.align		4
.L_83:
        /*00e8*/ 	.word	index@(_Z9spec_normPdS_S_S_)
        /*00ec*/ 	.word	0x00000000


	//----- nvinfo : EIATTR_MIN_STACK_SIZE
	.align		4
.L_84:
        /*00f0*/ 	.byte	0x04, 0x12
        /*00f2*/ 	.short	(.L_86 - .L_85)
	.align		4
.L_85:
        /*00f4*/ 	.word	index@(_Z9spec_diffPdS_S_i)
        /*00f8*/ 	.word	0x00000000


	//----- nvinfo : EIATTR_MIN_STACK_SIZE
	.align		4
.L_86:
        /*00fc*/ 	.byte	0x04, 0x12
        /*00fe*/ 	.short	(.L_88 - .L_87)
	.align		4
.L_87:
        /*0100*/ 	.word	index@(_Z27reduceMinIdxOptimizedSharedPdiS_Pi)
        /*0104*/ 	.word	0x00000000


	//----- nvinfo : EIATTR_MIN_STACK_SIZE
	.align		4
.L_88:
        /*0108*/ 	.byte	0x04, 0x12
        /*010a*/ 	.short	(.L_90 - .L_89)
	.align		4
.L_89:
        /*010c*/ 	.word	index@(_Z27reduceMaxIdxOptimizedSharedPdiS_Pi)
        /*0110*/ 	.word	0x00000000


	//----- nvinfo : EIATTR_MIN_STACK_SIZE
	.align		4
.L_90:
        /*0114*/ 	.byte	0x04, 0x12
        /*0116*/ 	.short	(.L_92 - .L_91)
	.align		4
.L_91:
        /*0118*/ 	.word	index@(_Z9conv_instPdS_S_S_iiS_)
        /*011c*/ 	.word	0x00000000


	//----- nvinfo : EIATTR_MIN_STACK_SIZE
	.align		4
.L_92:
        /*0120*/ 	.byte	0x04, 0x12
        /*0122*/ 	.short	(.L_94 - .L_93)
	.align		4
.L_93:
        /*0124*/ 	.word	index@(_Z9wav_sigmaPdS_d)
        /*0128*/ 	.word	0x00000000
.L_94:


//--------------------- .nv.compat                --------------------------
	.section	.nv.compat,"",@"SHT_CUDA_COMPAT_INFO"
	.align	4
        /*0000*/ 	.byte	0x02, 0x09, 0x00, 0x00, 0x02, 0x02, 0x01, 0x00, 0x02, 0x05, 0x05, 0x00, 0x03, 0x07, 0x01, 0x01
        /*0010*/ 	.byte	0x02, 0x03, 0x00, 0x00, 0x02, 0x06, 0x01, 0x00, 0x04, 0x0b, 0x08, 0x00, 0x01, 0x00, 0x00, 0x00
        /*0020*/ 	.byte	0x00, 0x00, 0x00, 0x00


//--------------------- .nv.info._ZN3cub18CUB_300001_SM_10006detail11EmptyKernelIvEEvv --------------------------
	.section	.nv.info._ZN3cub18CUB_300001_SM_10006detail11EmptyKernelIvEEvv,"",@"SHT_CUDA_INFO"
	.sectionflags	@""
	.align	4


	//----- nvinfo : EIATTR_CUDA_API_VERSION
	.align		4
        /*0000*/ 	.byte	0x04, 0x37
        /*0002*/ 	.short	(.L_96 - .L_95)
.L_95:
        /*0004*/ 	.word	0x00000082


	//----- nvinfo : EIATTR_SPARSE_MMA_MASK
	.align		4
.L_96:
        /*0008*/ 	.byte	0x03, 0x50
        /*000a*/ 	.short	0x0000


	//----- nvinfo : EIATTR_MAXREG_COUNT
	.align		4
        /*000c*/ 	.byte	0x03, 0x1b
        /*000e*/ 	.short	0x00ff


	//----- nvinfo : EIATTR_MERCURY_ISA_VERSION
	.align		4
        /*0010*/ 	.byte	0x03, 0x5f
        /*0012*/ 	.short	0x0101


	//----- nvinfo : EIATTR_VRC_CTA_INIT_COUNT
	.align		4
        /*0014*/ 	.byte	0x02, 0x4a
	.zero		1
	.zero		1


	//----- nvinfo : EIATTR_EXIT_INSTR_OFFSETS
	.align		4
        /*0018*/ 	.byte	0x04, 0x1c
        /*001a*/ 	.short	(.L_98 - .L_97)


	//   ....[0]....
.L_97:
        /*001c*/ 	.word	0x00000010


	//----- nvinfo : EIATTR_SW_WAR
	.align		4
.L_98:
        /*0020*/ 	.byte	0x04, 0x36
        /*0022*/ 	.short	(.L_100 - .L_99)
.L_99:
        /*0024*/ 	.word	0x00000008
.L_100:


//--------------------- .nv.info._Z9spec_normPdS_S_S_ --------------------------
	.section	.nv.info._Z9spec_normPdS_S_S_,"",@"SHT_CUDA_INFO"
	.sectionflags	@""
	.align	4


	//----- nvinfo : EIATTR_CUDA_API_VERSION
	.align		4
        /*0000*/ 	.byte	0x04, 0x37
        /*0002*/ 	.short	(.L_102 - .L_101)
.L_101:
        /*0004*/ 	.word	0x00000082


	//----- nvinfo : EIATTR_KPARAM_INFO
	.align		4
.L_102:
        /*0008*/ 	.byte	0x04, 0x17
        /*000a*/ 	.short	(.L_104 - .L_103)
.L_103:
        /*000c*/ 	.word	0x00000000
        /*0010*/ 	.short	0x0003
        /*0012*/ 	.short	0x0018
        /*0014*/ 	.byte	0x00, 0xf5, 0x21, 0x00


	//----- nvinfo : EIATTR_KPARAM_INFO
	.align		4
.L_104:
        /*0018*/ 	.byte	0x04, 0x17
        /*001a*/ 	.short	(.L_106 - .L_105)
.L_105:
        /*001c*/ 	.word	0x00000000
        /*0020*/ 	.short	0x0002
        /*0022*/ 	.short	0x0010
        /*0024*/ 	.byte	0x00, 0xf5, 0x21, 0x00


	//----- nvinfo : EIATTR_KPARAM_INFO
	.align		4
.L_106:
        /*0028*/ 	.byte	0x04, 0x17
        /*002a*/ 	.short	(.L_108 - .L_107)
.L_107:
        /*002c*/ 	.word	0x00000000
        /*0030*/ 	.short	0x0001
        /*0032*/ 	.short	0x0008
        /*0034*/ 	.byte	0x00, 0xf5, 0x21, 0x00


	//----- nvinfo : EIATTR_KPARAM_INFO
	.align		4
.L_108:
        /*0038*/ 	.byte	0x04, 0x17
        /*003a*/ 	.short	(.L_110 - .L_109)
.L_109:
        /*003c*/ 	.word	0x00000000
        /*0040*/ 	.short	0x0000
        /*0042*/ 	.short	0x0000
        /*0044*/ 	.byte	0x00, 0xf5, 0x21, 0x00


	//----- nvinfo : EIATTR_SPARSE_MMA_MASK
	.align		4
.L_110:
        /*0048*/ 	.byte	0x03, 0x50
        /*004a*/ 	.short	0x0000


	//----- nvinfo : EIATTR_MAXREG_COUNT
	.align		4
        /*004c*/ 	.byte	0x03, 0x1b
        /*004e*/ 	.short	0x00ff


	//----- nvinfo : EIATTR_NUM_BARRIERS
	.align		4
        /*0050*/ 	.byte	0x02, 0x4c
        /*0052*/ 	.byte	0x01
	.zero		1


	//----- nvinfo : EIATTR_MERCURY_ISA_VERSION
	.align		4
        /*0054*/ 	.byte	0x03, 0x5f
        /*0056*/ 	.short	0x0101


	//----- nvinfo : EIATTR_VRC_CTA_INIT_COUNT
	.align		4
        /*0058*/ 	.byte	0x02, 0x4a
	.zero		1
	.zero		1


	//----- nvinfo : EIATTR_EXIT_INSTR_OFFSETS
	.align		4
        /*005c*/ 	.byte	0x04, 0x1c
        /*005e*/ 	.short	(.L_112 - .L_111)


	//   ....[0]....
.L_111:
        /*0060*/ 	.word	0x00000260


	//----- nvinfo : EIATTR_CRS_STACK_SIZE
	.align		4
.L_112:
        /*0064*/ 	.byte	0x04, 0x1e
        /*0066*/ 	.short	(.L_114 - .L_113)
.L_113:
        /*0068*/ 	.word	0x00000000


	//----- nvinfo : EIATTR_CBANK_PARAM_SIZE
	.align		4
.L_114:
        /*006c*/ 	.byte	0x03, 0x19
        /*006e*/ 	.short	0x0020


	//----- nvinfo : EIATTR_PARAM_CBANK
	.align		4
        /*0070*/ 	.byte	0x04, 0x0a
        /*0072*/ 	.short	(.L_116 - .L_115)
	.align		4
.L_115:
        /*0074*/ 	.word	index@(.nv.constant0._Z9spec_normPdS_S_S_)
        /*0078*/ 	.short	0x0380
        /*007a*/ 	.short	0x0020


	//----- nvinfo : EIATTR_SW_WAR
	.align		4
.L_116:
        /*007c*/ 	.byte	0x04, 0x36
        /*007e*/ 	.short	(.L_118 - .L_117)
.L_117:
        /*0080*/ 	.word	0x00000008
.L_118:


//--------------------- .nv.info._Z9spec_diffPdS_S_i --------------------------
	.section	.nv.info._Z9spec_diffPdS_S_i,"",@"SHT_CUDA_INFO"
	.sectionflags	@""
	.align	4


	//----- nvinfo : EIATTR_CUDA_API_VERSION
	.align		4
        /*0000*/ 	.byte	0x04, 0x37
        /*0002*/ 	.short	(.L_120 - .L_119)
.L_119:
        /*0004*/ 	.word	0x00000082


	//----- nvinfo : EIATTR_KPARAM_INFO
	.align		4
.L_120:
        /*0008*/ 	.byte	0x04, 0x17
        /*000a*/ 	.short	(.L_122 - .L_121)
.L_121:
        /*000c*/ 	.word	0x00000000
        /*0010*/ 	.short	0x0003
        /*0012*/ 	.short	0x0018
        /*0014*/ 	.byte	0x00, 0xf0, 0x11, 0x00


	//----- nvinfo : EIATTR_KPARAM_INFO
	.align		4
.L_122:
        /*0018*/ 	.byte	0x04, 0x17
        /*001a*/ 	.short	(.L_124 - .L_123)
.L_123:
        /*001c*/ 	.word	0x00000000
        /*0020*/ 	.short	0x0002
        /*0022*/ 	.short	0x0010
        /*0024*/ 	.byte	0x00, 0xf5, 0x21, 0x00


	//----- nvinfo : EIATTR_KPARAM_INFO
	.align		4
.L_124:
        /*0028*/ 	.byte	0x04, 0x17
        /*002a*/ 	.short	(.L_126 - .L_125)
.L_125:
        /*002c*/ 	.word	0x00000000
        /*0030*/ 	.short	0x0001
        /*0032*/ 	.short	0x0008
        /*0034*/ 	.byte	0x00, 0xf5, 0x21, 0x00


	//----- nvinfo : EIATTR_KPARAM_INFO
	.align		4
.L_126:
        /*0038*/ 	.byte	0x04, 0x17
        /*003a*/ 	.short	(.L_128 - .L_127)
.L_127:
        /*003c*/ 	.word	0x00000000
        /*0040*/ 	.short	0x0000
        /*0042*/ 	.short	0x0000
        /*0044*/ 	.byte	0x00, 0xf5, 0x21, 0x00


	//----- nvinfo : EIATTR_SPARSE_MMA_MASK
	.align		4
.L_128:
        /*0048*/ 	.byte	0x03, 0x50
        /*004a*/ 	.short	0x0000


	//----- nvinfo : EIATTR_MAXREG_COUNT
	.align		4
        /*004c*/ 	.byte	0x03, 0x1b
        /*004e*/ 	.short	0x00ff


	//----- nvinfo : EIATTR_NUM_BARRIERS
	.align		4
        /*0050*/ 	.byte	0x02, 0x4c
        /*0052*/ 	.byte	0x01
	.zero		1


	//----- nvinfo : EIATTR_MERCURY_ISA_VERSION
	.align		4
        /*0054*/ 	.byte	0x03, 0x5f
        /*0056*/ 	.short	0x0101


	//----- nvinfo : EIATTR_VRC_CTA_INIT_COUNT
	.align		4
        /*0058*/ 	.byte	0x02, 0x4a
	.zero		1
	.zero		1


	//----- nvinfo : EIATTR_EXIT_INSTR_OFFSETS
	.align		4
        /*005c*/ 	.byte	0x04, 0x1c
        /*005e*/ 	.short	(.L_130 - .L_129)


	//   ....[0]....
.L_129:
        /*0060*/ 	.word	0x00000110


	//----- nvinfo : EIATTR_CBANK_PARAM_SIZE
	.align		4
.L_130:
        /*0064*/ 	.byte	0x03, 0x19
        /*0066*/ 	.short	0x001c


	//----- nvinfo : EIATTR_PARAM_CBANK
	.align		4
        /*0068*/ 	.byte	0x04, 0x0a
        /*006a*/ 	.short	(.L_132 - .L_131)
	.align		4
.L_131:
        /*006c*/ 	.word	index@(.nv.constant0._Z9spec_diffPdS_S_i)
        /*0070*/ 	.short	0x0380
        /*0072*/ 	.short	0x001c


	//----- nvinfo : EIATTR_SW_WAR
	.align		4
.L_132:
        /*0074*/ 	.byte	0x04, 0x36
        /*0076*/ 	.short	(.L_134 - .L_133)
.L_133:
        /*0078*/ 	.word	0x00000008
.L_134:


//--------------------- .nv.info._Z27reduceMinIdxOptimizedSharedPdiS_Pi --------------------------
	.section	.nv.info._Z27reduceMinIdxOptimizedSharedPdiS_Pi,"",@"SHT_CUDA_INFO"
	.sectionflags	@""
	.align	4


	//----- nvinfo : EIATTR_CUDA_API_VERSION
	.align		4
        /*0000*/ 	.byte	0x04, 0x37
        /*0002*/ 	.short	(.L_136 - .L_135)
.L_135:
        /*0004*/ 	.word	0x00000082


	//----- nvinfo : EIATTR_KPARAM_INFO
	.align		4
.L_136:
        /*0008*/ 	.byte	0x04, 0x17
        /*000a*/ 	.short	(.L_138 - .L_137)
.L_137:
        /*000c*/ 	.word	0x00000000
        /*0010*/ 	.short	0x0003
        /*0012*/ 	.short	0x0018
        /*0014*/ 	.byte	0x00, 0xf5, 0x21, 0x00


	//----- nvinfo : EIATTR_KPARAM_INFO
	.align		4
.L_138:
        /*0018*/ 	.byte	0x04, 0x17
        /*001a*/ 	.short	(.L_140 - .L_139)
.L_139:
        /*001c*/ 	.word	0x00000000
        /*0020*/ 	.short	0x0002
        /*0022*/ 	.short	0x0010
        /*0024*/ 	.byte	0x00, 0xf5, 0x21, 0x00


	//----- nvinfo : EIATTR_KPARAM_INFO
	.align		4
.L_140:
        /*0028*/ 	.byte	0x04, 0x17
        /*002a*/ 	.short	(.L_142 - .L_141)
.L_141:
        /*002c*/ 	.word	0x00000000
        /*0030*/ 	.short	0x0001
        /*0032*/ 	.short	0x0008
        /*0034*/ 	.byte	0x00, 0xf0, 0x11, 0x00


	//----- nvinfo : EIATTR_KPARAM_INFO
	.align		4
.L_142:
        /*0038*/ 	.byte	0x04, 0x17
        /*003a*/ 	.short	(.L_144 - .L_143)
.L_143:
        /*003c*/ 	.word	0x00000000
        /*0040*/ 	.short	0x0000
        /*0042*/ 	.short	0x0000
        /*0044*/ 	.byte	0x00, 0xf5, 0x21, 0x00


	//----- nvinfo : EIATTR_SPARSE_MMA_MASK
	.align		4
.L_144:
        /*0048*/ 	.byte	0x03, 0x50
        /*004a*/ 	.short	0x0000


	//----- nvinfo : EIATTR_MAXREG_COUNT
	.align		4
        /*004c*/ 	.byte	0x03, 0x1b
        /*004e*/ 	.short	0x00ff


	//----- nvinfo : EIATTR_NUM_BARRIERS
	.align		4
        /*0050*/ 	.byte	0x02, 0x4c
        /*0052*/ 	.byte	0x01
	.zero		1


	//----- nvinfo : EIATTR_MERCURY_ISA_VERSION
	.align		4
        /*0054*/ 	.byte	0x03, 0x5f
        /*0056*/ 	.short	0x0101


	//----- nvinfo : EIATTR_VRC_CTA_INIT_COUNT
	.align		4
        /*0058*/ 	.byte	0x02, 0x4a
	.zero		1
	.zero		1


	//----- nvinfo : EIATTR_EXIT_INSTR_OFFSETS
	.align		4
        /*005c*/ 	.byte	0x04, 0x1c
        /*005e*/ 	.short	(.L_146 - .L_145)


	//   ....[0]....
.L_145:
        /*0060*/ 	.word	0x000003b0


	//   ....[1]....
        /*0064*/ 	.word	0x00000420


	//----- nvinfo : EIATTR_CRS_STACK_SIZE
	.align		4
.L_146:
        /*0068*/ 	.byte	0x04, 0x1e
        /*006a*/ 	.short	(.L_148 - .L_147)
.L_147:
        /*006c*/ 	.word	0x00000000


	//----- nvinfo : EIATTR_CBANK_PARAM_SIZE
	.align		4
.L_148:
        /*0070*/ 	.byte	0x03, 0x19
        /*0072*/ 	.short	0x0020


	//----- nvinfo : EIATTR_PARAM_CBANK
	.align		4
        /*0074*/ 	.byte	0x04, 0x0a
        /*0076*/ 	.short	(.L_150 - .L_149)
	.align		4
.L_149:
        /*0078*/ 	.word	index@(.nv.constant0._Z27reduceMinIdxOptimizedSharedPdiS_Pi)
        /*007c*/ 	.short	0x0380
        /*007e*/ 	.short	0x0020


	//----- nvinfo : EIATTR_SW_WAR
	.align		4
.L_150:
        /*0080*/ 	.byte	0x04, 0x36
        /*0082*/ 	.short	(.L_152 - .L_151)
.L_151:
        /*0084*/ 	.word	0x00000008
.L_152:


//--------------------- .nv.info._Z27reduceMaxIdxOptimizedSharedPdiS_Pi --------------------------
	.section	.nv.info._Z27reduceMaxIdxOptimizedSharedPdiS_Pi,"",@"SHT_CUDA_INFO"
	.sectionflags	@""
	.align	4


	//----- nvinfo : EIATTR_CUDA_API_VERSION
	.align		4
        /*0000*/ 	.byte	0x04, 0x37
        /*0002*/ 	.short	(.L_154 - .L_153)
.L_153:
        /*0004*/ 	.word	0x00000082


	//----- nvinfo : EIATTR_KPARAM_INFO
	.align		4
.L_154:
        /*0008*/ 	.byte	0x04, 0x17
        /*000a*/ 	.short	(.L_156 - .L_155)
.L_155:
        /*000c*/ 	.word	0x00000000
        /*0010*/ 	.short	0x0003
        /*0012*/ 	.short	0x0018
        /*0014*/ 	.byte	0x00, 0xf5, 0x21, 0x00


	//----- nvinfo : EIATTR_KPARAM_INFO
	.align		4
.L_156:
        /*0018*/ 	.byte	0x04, 0x17
        /*001a*/ 	.short	(.L_158 - .L_157)
.L_157:
        /*001c*/ 	.word	0x00000000
        /*0020*/ 	.short	0x0002
        /*0022*/ 	.short	0x0010
        /*0024*/ 	.byte	0x00, 0xf5, 0x21, 0x00


	//----- nvinfo : EIATTR_KPARAM_INFO
	.align		4
.L_158:
        /*0028*/ 	.byte	0x04, 0x17
        /*002a*/ 	.short	(.L_160 - .L_159)
.L_159:
        /*002c*/ 	.word	0x00000000
        /*0030*/ 	.short	0x0001
        /*0032*/ 	.short	0x0008
        /*0034*/ 	.byte	0x00, 0xf0, 0x11, 0x00


	//----- nvinfo : EIATTR_KPARAM_INFO
	.align		4
.L_160:
        /*0038*/ 	.byte	0x04, 0x17
        /*003a*/ 	.short	(.L_162 - .L_161)
.L_161:
        /*003c*/ 	.word	0x00000000
        /*0040*/ 	.short	0x0000
        /*0042*/ 	.short	0x0000
        /*0044*/ 	.byte	0x00, 0xf5, 0x21, 0x00


	//----- nvinfo : EIATTR_SPARSE_MMA_MASK
	.align		4
.L_162:
        /*0048*/ 	.byte	0x03, 0x50
        /*004a*/ 	.short	0x0000


	//----- nvinfo : EIATTR_MAXREG_COUNT
	.align		4
        /*004c*/ 	.byte	0x03, 0x1b
        /*004e*/ 	.short	0x00ff


	//----- nvinfo : EIATTR_NUM_BARRIERS
	.align		4
        /*0050*/ 	.byte	0x02, 0x4c
        /*0052*/ 	.byte	0x01
	.zero		1


	//----- nvinfo : EIATTR_MERCURY_ISA_VERSION
	.align		4
        /*0054*/ 	.byte	0x03, 0x5f
        /*0056*/ 	.short	0x0101


	//----- nvinfo : EIATTR_VRC_CTA_INIT_COUNT
	.align		4
        /*0058*/ 	.byte	0x02, 0x4a
	.zero		1
	.zero		1


	//----- nvinfo : EIATTR_EXIT_INSTR_OFFSETS
	.align		4
        /*005c*/ 	.byte	0x04, 0x1c
        /*005e*/ 	.short	(.L_164 - .L_163)


	//   ....[0]....
.L_163:
        /*0060*/ 	.word	0x000003e0


	//   ....[1]....
        /*0064*/ 	.word	0x00000450


	//----- nvinfo : EIATTR_CRS_STACK_SIZE
	.align		4
.L_164:
        /*0068*/ 	.byte	0x04, 0x1e
        /*006a*/ 	.short	(.L_166 - .L_165)
.L_165:
        /*006c*/ 	.word	0x00000000


	//----- nvinfo : EIATTR_CBANK_PARAM_SIZE
	.align		4
.L_166:
        /*0070*/ 	.byte	0x03, 0x19
        /*0072*/ 	.short	0x0020


	//----- nvinfo : EIATTR_PARAM_CBANK
	.align		4
        /*0074*/ 	.byte	0x04, 0x0a
        /*0076*/ 	.short	(.L_168 - .L_167)
	.align		4
.L_167:
        /*0078*/ 	.word	index@(.nv.constant0._Z27reduceMaxIdxOptimizedSharedPdiS_Pi)
        /*007c*/ 	.short	0x0380
        /*007e*/ 	.short	0x0020


	//----- nvinfo : EIATTR_SW_WAR
	.align		4
.L_168:
        /*0080*/ 	.byte	0x04, 0x36
        /*0082*/ 	.short	(.L_170 - .L_169)
.L_169:
        /*0084*/ 	.word	0x00000008
.L_170:


//--------------------- .nv.info._Z9conv_instPdS_S_S_iiS_ --------------------------
	.section	.nv.info._Z9conv_instPdS_S_S_iiS_,"",@"SHT_CUDA_INFO"
	.sectionflags	@""
	.align	4


	//----- nvinfo : EIATTR_CUDA_API_VERSION
	.align		4
        /*0000*/ 	.byte	0x04, 0x37
        /*0002*/ 	.short	(.L_172 - .L_171)
.L_171:
        /*0004*/ 	.word	0x00000082


	//----- nvinfo : EIATTR_KPARAM_INFO
	.align		4
.L_172:
        /*0008*/ 	.byte	0x04, 0x17
        /*000a*/ 	.short	(.L_174 - .L_173)
.L_173:
        /*000c*/ 	.word	0x00000000
        /*0010*/ 	.short	0x0006
        /*0012*/ 	.short	0x0028
        /*0014*/ 	.byte	0x00, 0xf5, 0x21, 0x00


	//----- nvinfo : EIATTR_KPARAM_INFO
	.align		4
.L_174:
        /*0018*/ 	.byte	0x04, 0x17
        /*001a*/ 	.short	(.L_176 - .L_175)
.L_175:
        /*001c*/ 	.word	0x00000000
        /*0020*/ 	.short	0x0005
        /*0022*/ 	.short	0x0024
        /*0024*/ 	.byte	0x00, 0xf0, 0x11, 0x00


	//----- nvinfo : EIATTR_KPARAM_INFO
	.align		4
.L_176:
        /*0028*/ 	.byte	0x04, 0x17
        /*002a*/ 	.short	(.L_178 - .L_177)
.L_177:
        /*002c*/ 	.word	0x00000000
        /*0030*/ 	.short	0x0004
        /*0032*/ 	.short	0x0020
        /*0034*/ 	.byte	0x00, 0xf0, 0x11, 0x00


	//----- nvinfo : EIATTR_KPARAM_INFO
	.align		4
.L_178:
        /*0038*/ 	.byte	0x04, 0x17
        /*003a*/ 	.short	(.L_180 - .L_179)
.L_179:
        /*003c*/ 	.word	0x00000000
        /*0040*/ 	.short	0x0003
        /*0042*/ 	.short	0x0018
        /*0044*/ 	.byte	0x00, 0xf5, 0x21, 0x00


	//----- nvinfo : EIATTR_KPARAM_INFO
	.align		4
.L_180:
        /*0048*/ 	.byte	0x04, 0x17
        /*004a*/ 	.short	(.L_182 - .L_181)
.L_181:
        /*004c*/ 	.word	0x00000000
        /*0050*/ 	.short	0x0002
        /*0052*/ 	.short	0x0010
        /*0054*/ 	.byte	0x00, 0xf5, 0x21, 0x00


	//----- nvinfo : EIATTR_KPARAM_INFO
	.align		4
.L_182:
        /*0058*/ 	.byte	0x04, 0x17
        /*005a*/ 	.short	(.L_184 - .L_183)
.L_183:
        /*005c*/ 	.word	0x00000000
        /*0060*/ 	.short	0x0001
        /*0062*/ 	.short	0x0008
        /*0064*/ 	.byte	0x00, 0xf5, 0x21, 0x00


	//----- nvinfo : EIATTR_KPARAM_INFO
	.align		4
.L_184:
        /*0068*/ 	.byte	0x04, 0x17
        /*006a*/ 	.short	(.L_186 - .L_185)
.L_185:
        /*006c*/ 	.word	0x00000000
        /*0070*/ 	.short	0x0000
        /*0072*/ 	.short	0x0000
        /*0074*/ 	.byte	0x00, 0xf5, 0x21, 0x00


	//----- nvinfo : EIATTR_SPARSE_MMA_MASK
	.align		4
.L_186:
        /*0078*/ 	.byte	0x03, 0x50
        /*007a*/ 	.short	0x0000


	//----- nvinfo : EIATTR_MAXREG_COUNT
	.align		4
        /*007c*/ 	.byte	0x03, 0x1b
        /*007e*/ 	.short	0x00ff


	//----- nvinfo : EIATTR_NUM_BARRIERS
	.align		4
        /*0080*/ 	.byte	0x02, 0x4c
        /*0082*/ 	.byte	0x01
	.zero		1


	//----- nvinfo : EIATTR_MERCURY_ISA_VERSION
	.align		4
        /*0084*/ 	.byte	0x03, 0x5f
        /*0086*/ 	.short	0x0101


	//----- nvinfo : EIATTR_VRC_CTA_INIT_COUNT
	.align		4
        /*0088*/ 	.byte	0x02, 0x4a
	.zero		1
	.zero		1


	//----- nvinfo : EIATTR_EXIT_INSTR_OFFSETS
	.align		4
        /*008c*/ 	.byte	0x04, 0x1c
        /*008e*/ 	.short	(.L_188 - .L_187)


	//   ....[0]....
.L_187:
        /*0090*/ 	.word	0x00001b40


	//----- nvinfo : EIATTR_CRS_STACK_SIZE
	.align		4
.L_188:
        /*0094*/ 	.byte	0x04, 0x1e
        /*0096*/ 	.short	(.L_190 - .L_189)
.L_189:
        /*0098*/ 	.word	0x00000000


	//----- nvinfo : EIATTR_CBANK_PARAM_SIZE
	.align		4
.L_190:
        /*009c*/ 	.byte	0x03, 0x19
        /*009e*/ 	.short	0x0030


	//----- nvinfo : EIATTR_PARAM_CBANK
	.align		4
        /*00a0*/ 	.byte	0x04, 0x0a
        /*00a2*/ 	.short	(.L_192 - .L_191)
	.align		4
.L_191:
        /*00a4*/ 	.word	index@(.nv.constant0._Z9conv_instPdS_S_S_iiS_)
        /*00a8*/ 	.short	0x0380
        /*00aa*/ 	.short	0x0030


	//----- nvinfo : EIATTR_SW_WAR
	.align		4
.L_192:
        /*00ac*/ 	.byte	0x04, 0x36
        /*00ae*/ 	.short	(.L_194 - .L_193)
.L_193:
        /*00b0*/ 	.word	0x00000008
.L_194:


//--------------------- .nv.info._Z9wav_sigmaPdS_d --------------------------
	.section	.nv.info._Z9wav_sigmaPdS_d,"",@"SHT_CUDA_INFO"
	.sectionflags	@""
	.align	4


	//----- nvinfo : EIATTR_CUDA_API_VERSION
	.align		4
        /*0000*/ 	.byte	0x04, 0x37
        /*0002*/ 	.short	(.L_196 - .L_195)
.L_195:
        /*0004*/ 	.word	0x00000082


	//----- nvinfo : EIATTR_KPARAM_INFO
	.align		4
.L_196:
        /*0008*/ 	.byte	0x04, 0x17
        /*000a*/ 	.short	(.L_198 - .L_197)
.L_197:
        /*000c*/ 	.word	0x00000000
        /*0010*/ 	.short	0x0002
        /*0012*/ 	.short	0x0010
        /*0014*/ 	.byte	0x00, 0xf0, 0x21, 0x00


	//----- nvinfo : EIATTR_KPARAM_INFO
	.align		4
.L_198:
        /*0018*/ 	.byte	0x04, 0x17
        /*001a*/ 	.short	(.L_200 - .L_199)
.L_199:
        /*001c*/ 	.word	0x00000000
        /*0020*/ 	.short	0x0001
        /*0022*/ 	.short	0x0008
        /*0024*/ 	.byte	0x00, 0xf5, 0x21, 0x00


	//----- nvinfo : EIATTR_KPARAM_INFO
	.align		4
.L_200:
        /*0028*/ 	.byte	0x04, 0x17
        /*002a*/ 	.short	(.L_202 - .L_201)
.L_201:
        /*002c*/ 	.word	0x00000000
        /*0030*/ 	.short	0x0000
        /*0032*/ 	.short	0x0000
        /*0034*/ 	.byte	0x00, 0xf5, 0x21, 0x00


	//----- nvinfo : EIATTR_SPARSE_MMA_MASK
	.align		4
.L_202:
        /*0038*/ 	.byte	0x03, 0x50
        /*003a*/ 	.short	0x0000


	//----- nvinfo : EIATTR_MAXREG_COUNT
	.align		4
        /*003c*/ 	.byte	0x03, 0x1b
        /*003e*/ 	.short	0x00ff


	//----- nvinfo : EIATTR_NUM_BARRIERS
	.align		4
        /*0040*/ 	.byte	0x02, 0x4c
        /*0042*/ 	.byte	0x01
	.zero		1


	//----- nvinfo : EIATTR_MERCURY_ISA_VERSION
	.align		4
        /*0044*/ 	.byte	0x03, 0x5f
        /*0046*/ 	.short	0x0101


	//----- nvinfo : EIATTR_VRC_CTA_INIT_COUNT
	.align		4
        /*0048*/ 	.byte	0x02, 0x4a
	.zero		1
	.zero		1


	//----- nvinfo : EIATTR_EXIT_INSTR_OFFSETS
	.align		4
        /*004c*/ 	.byte	0x04, 0x1c
        /*004e*/ 	.short	(.L_204 - .L_203)


	//   ....[0]....
.L_203:
        /*0050*/ 	.word	0x000004e0


	//----- nvinfo : EIATTR_CRS_STACK_SIZE
	.align		4
.L_204:
        /*0054*/ 	.byte	0x04, 0x1e
        /*0056*/ 	.short	(.L_206 - .L_205)
.L_205:
        /*0058*/ 	.word	0x00000000


	//----- nvinfo : EIATTR_CBANK_PARAM_SIZE
	.align		4
.L_206:
        /*005c*/ 	.byte	0x03, 0x19
        /*005e*/ 	.short	0x0018


	//----- nvinfo : EIATTR_PARAM_CBANK
	.align		4
        /*0060*/ 	.byte	0x04, 0x0a
        /*0062*/ 	.short	(.L_208 - .L_207)
	.align		4
.L_207:
        /*0064*/ 	.word	index@(.nv.constant0._Z9wav_sigmaPdS_d)
        /*0068*/ 	.short	0x0380
        /*006a*/ 	.short	0x0018


	//----- nvinfo : EIATTR_SW_WAR
	.align		4
.L_208:
        /*006c*/ 	.byte	0x04, 0x36
        /*006e*/ 	.short	(.L_210 - .L_209)
.L_209:
        /*0070*/ 	.word	0x00000008
.L_210:


//--------------------- .nv.callgraph             --------------------------
	.section	.nv.callgraph,"",@"SHT_CUDA_CALLGRAPH"
	.align	4
	.sectionentsize	8
	.align		4
        /*0000*/ 	.word	0x00000000
	.align		4
        /*0004*/ 	.word	0xffffffff
	.align		4
        /*0008*/ 	.word	0x00000000
	.align		4
        /*000c*/ 	.word	0xfffffffe
	.align		4
        /*0010*/ 	.word	0x00000000
	.align		4
        /*0014*/ 	.word	0xfffffffd
	.align		4
        /*0018*/ 	.word	0x00000000
	.align		4
        /*001c*/ 	.word	0xfffffffc


//--------------------- .nv.constant4             --------------------------
	.section	.nv.constant4,"a",@progbits
	.align	8
	.align		8
.nv.constant4:
        /*0000*/ 	.dword	_ZN34_INTERNAL_f2883b34_4_k_cu_999012464cuda3std3__45__cpo5beginE
	.align		8
        /*0008*/ 	.dword	_ZN34_INTERNAL_f2883b34_4_k_cu_999012464cuda3std3__45__cpo3endE
	.align		8
        /*0010*/ 	.dword	_ZN34_INTERNAL_f2883b34_4_k_cu_999012464cuda3std3__45__cpo6cbeginE
	.align		8
        /*0018*/ 	.dword	_ZN34_INTERNAL_f2883b34_4_k_cu_999012464cuda3std3__45__cpo4cendE
	.align		8
        /*0020*/ 	.dword	_ZN34_INTERNAL_f2883b34_4_k_cu_999012464cuda3std3__45__cpo6rbeginE
	.align		8
        /*0028*/ 	.dword	_ZN34_INTERNAL_f2883b34_4_k_cu_999012464cuda3std3__45__cpo4rendE
	.align		8
        /*0030*/ 	.dword	_ZN34_INTERNAL_f2883b34_4_k_cu_999012464cuda3std3__45__cpo7crbeginE
	.align		8
        /*0038*/ 	.dword	_ZN34_INTERNAL_f2883b34_4_k_cu_999012464cuda3std3__45__cpo5crendE
	.align		8
        /*0040*/ 	.dword	_ZN34_INTERNAL_f2883b34_4_k_cu_999012464cuda3std3__436_GLOBAL__N__f2883b34_4_k_cu_999012466ignoreE
	.align		8
        /*0048*/ 	.dword	_ZN34_INTERNAL_f2883b34_4_k_cu_999012464cuda3std3__419piecewise_constructE
	.align		8
        /*0050*/ 	.dword	_ZN34_INTERNAL_f2883b34_4_k_cu_999012464cuda3std3__48in_placeE
	.align		8
        /*0058*/ 	.dword	_ZN34_INTERNAL_f2883b34_4_k_cu_999012464cuda3std3__420unreachable_sentinelE
	.align		8
        /*0060*/ 	.dword	_ZN34_INTERNAL_f2883b34_4_k_cu_999012464cuda3std3__47nulloptE
	.align		8
        /*0068*/ 	.dword	_ZN34_INTERNAL_f2883b34_4_k_cu_999012464cuda3std3__48unexpectE
	.align		8
        /*0070*/ 	.dword	_ZN34_INTERNAL_f2883b34_4_k_cu_999012464cuda3std6ranges3__45__cpo4swapE
	.align		8
        /*0078*/ 	.dword	_ZN34_INTERNAL_f2883b34_4_k_cu_999012464cuda3std6ranges3__45__cpo9iter_moveE
	.align		8
        /*0080*/ 	.dword	_ZN34_INTERNAL_f2883b34_4_k_cu_999012464cuda3std6ranges3__45__cpo5beginE
	.align		8
        /*0088*/ 	.dword	_ZN34_INTERNAL_f2883b34_4_k_cu_999012464cuda3std6ranges3__45__cpo3endE
	.align		8
        /*0090*/ 	.dword	_ZN34_INTERNAL_f2883b34_4_k_cu_999012464cuda3std6ranges3__45__cpo6cbeginE
	.align		8
        /*0098*/ 	.dword	_ZN34_INTERNAL_f2883b34_4_k_cu_999012464cuda3std6ranges3__45__cpo4cendE
	.align		8
        /*00a0*/ 	.dword	_ZN34_INTERNAL_f2883b34_4_k_cu_999012464cuda3std6ranges3__45__cpo7advanceE
	.align		8
        /*00a8*/ 	.dword	_ZN34_INTERNAL_f2883b34_4_k_cu_999012464cuda3std6ranges3__45__cpo9iter_swapE
	.align		8
        /*00b0*/ 	.dword	_ZN34_INTERNAL_f2883b34_4_k_cu_999012464cuda3std6ranges3__45__cpo4nextE
	.align		8
        /*00b8*/ 	.dword	_ZN34_INTERNAL_f2883b34_4_k_cu_999012464cuda3std6ranges3__45__cpo4prevE
	.align		8
        /*00c0*/ 	.dword	_ZN34_INTERNAL_f2883b34_4_k_cu_999012464cuda3std6ranges3__45__cpo4dataE
	.align		8
        /*00c8*/ 	.dword	_ZN34_INTERNAL_f2883b34_4_k_cu_999012464cuda3std6ranges3__45__cpo5cdataE
	.align		8
        /*00d0*/ 	.dword	_ZN34_INTERNAL_f2883b34_4_k_cu_999012464cuda3std6ranges3__45__cpo4sizeE
	.align		8
        /*00d8*/ 	.dword	_ZN34_INTERNAL_f2883b34_4_k_cu_999012464cuda3std6ranges3__45__cpo5ssizeE
	.align		8
        /*00e0*/ 	.dword	_ZN34_INTERNAL_f2883b34_4_k_cu_999012464cuda3std6ranges3__45__cpo8distanceE
	.align		8
        /*00e8*/ 	.dword	_ZN34_INTERNAL_f2883b34_4_k_cu_999012466thrust24THRUST_300001_SM_1000_NS8cuda_cub3parE
	.align		8
        /*00f0*/ 	.dword	_ZN34_INTERNAL_f2883b34_4_k_cu_999012466thrust24THRUST_300001_SM_1000_NS8cuda_cub10par_nosyncE
	.align		8
        /*00f8*/ 	.dword	_ZN34_INTERNAL_f2883b34_4_k_cu_999012466thrust24THRUST_300001_SM_1000_NS6system6detail10sequential3seqE
	.align		8
        /*0100*/ 	.dword	_ZN34_INTERNAL_f2883b34_4_k_cu_999012466thrust24THRUST_300001_SM_1000_NS6system3cpp3parE
	.align		8
        /*0108*/ 	.dword	_ZN34_INTERNAL_f2883b34_4_k_cu_999012466thrust24THRUST_300001_SM_1000_NS12placeholders2_1E
	.align		8
        /*0110*/ 	.dword	_ZN34_INTERNAL_f2883b34_4_k_cu_999012466thrust24THRUST_300001_SM_1000_NS12placeholders2_2E
	.align		8
        /*0118*/ 	.dword	_ZN34_INTERNAL_f2883b34_4_k_cu_999012466thrust24THRUST_300001_SM_1000_NS12placeholders2_3E
	.align		8
        /*0120*/ 	.dword	_ZN34_INTERNAL_f2883b34_4_k_cu_999012466thrust24THRUST_300001_SM_1000_NS12placeholders2_4E
	.align		8
        /*0128*/ 	.dword	_ZN34_INTERNAL_f2883b34_4_k_cu_999012466thrust24THRUST_300001_SM_1000_NS12placeholders2_5E
	.align		8
        /*0130*/ 	.dword	_ZN34_INTERNAL_f2883b34_4_k_cu_999012466thrust24THRUST_300001_SM_1000_NS12placeholders2_6E
	.align		8
        /*0138*/ 	.dword	_ZN34_INTERNAL_f2883b34_4_k_cu_999012466thrust24THRUST_300001_SM_1000_NS12placeholders2_7E
	.align		8
        /*0140*/ 	.dword	_ZN34_INTERNAL_f2883b34_4_k_cu_999012466thrust24THRUST_300001_SM_1000_NS12placeholders2_8E
	.align		8
        /*0148*/ 	.dword	_ZN34_INTERNAL_f2883b34_4_k_cu_999012466thrust24THRUST_300001_SM_1000_NS12placeholders2_9E
	.align		8
        /*0150*/ 	.dword	_ZN34_INTERNAL_f2883b34_4_k_cu_999012466thrust24THRUST_300001_SM_1000_NS12placeholders3_10E
	.align		8
        /*0158*/ 	.dword	_ZN34_INTERNAL_f2883b34_4_k_cu_999012466thrust24THRUST_300001_SM_1000_NS3seqE
	.align		8
        /*0160*/ 	.dword	_ZN34_INTERNAL_f2883b34_4_k_cu_999012466thrust24THRUST_300001_SM_1000_NS6deviceE


//--------------------- .text._ZN3cub18CUB_300001_SM_10006detail11EmptyKernelIvEEvv --------------------------
	.section	.text._ZN3cub18CUB_300001_SM_10006detail11EmptyKernelIvEEvv,"ax",@progbits
	.align	128
        .global         _ZN3cub18CUB_300001_SM_10006detail11EmptyKernelIvEEvv
        .type           _ZN3cub18CUB_300001_SM_10006detail11EmptyKernelIvEEvv,@function
        .size           _ZN3cub18CUB_300001_SM_10006detail11EmptyKernelIvEEvv,(.L_x_63 - _ZN3cub18CUB_300001_SM_10006detail11EmptyKernelIvEEvv)
        .other          _ZN3cub18CUB_300001_SM_10006detail11EmptyKernelIvEEvv,@"STO_CUDA_ENTRY STV_DEFAULT"
_ZN3cub18CUB_300001_SM_10006detail11EmptyKernelIvEEvv:
.text._ZN3cub18CUB_300001_SM_10006detail11EmptyKernelIvEEvv:
[----:B------:R-:W-:Y:S01]  /*0000*/  LDC R1, c[0x0][0x37c] ;  /* 0x0000df00ff017b82 */ /* 0x000fe20000000800 */
[----:B------:R-:W-:Y:S05]  /*0010*/  EXIT ;  /* 0x000000000000794d */ /* 0x000fea0003800000 */
.L_x_0:
[----:B------:R-:W-:-:S00]  /*0020*/  BRA `(.L_x_0) ;  /* 0xfffffffc00fc7947 */ /* 0x000fc0000383ffff */
[----:B------:R-:W-:-:S00]  /*0030*/  NOP ;  /* 0x0000000000007918 */ /* 0x000fc00000000000 */
        /* <DEDUP_REMOVED lines=12> */
.L_x_63:


//--------------------- .text._Z9spec_normPdS_S_S_ --------------------------
	.section	.text._Z9spec_normPdS_S_S_,"ax",@progbits
	.align	128
        .global         _Z9spec_normPdS_S_S_
        .type           _Z9spec_normPdS_S_S_,@function
        .size           _Z9spec_normPdS_S_S_,(.L_x_59 - _Z9spec_normPdS_S_S_)
        .other          _Z9spec_normPdS_S_S_,@"STO_CUDA_ENTRY STV_DEFAULT"
_Z9spec_normPdS_S_S_:
.text._Z9spec_normPdS_S_S_:
[----:B------:R-:W-:Y:S08]  /*0000*/  LDC R1, c[0x0][0x37c] ;  /* 0x0000df00ff017b82 */ /* 0x000ff00000000800 */
[----:B------:R-:W0:Y:S01]  /*0010*/  LDC.64 R4, c[0x0][0x390] ;  /* 0x0000e400ff047b82 */ /* 0x000e220000000a00 */
[----:B------:R-:W0:Y:S01]  /*0020*/  LDCU.64 UR4, c[0x0][0x358] ;  /* 0x00006b00ff0477ac */ /* 0x000e220008000a00 */
[----:B------:R-:W1:Y:S06]  /*0030*/  S2R R7, SR_TID.X ;  /* 0x0000000000077919 */ /* 0x000e6c0000002100 */
[----:B------:R-:W1:Y:S08]  /*0040*/  S2UR UR6, SR_CTAID.X ;  /* 0x00000000000679c3 */ /* 0x000e700000002500 */
[----:B------:R-:W1:Y:S01]  /*0050*/  LDC R0, c[0x0][0x360] ;  /* 0x0000d800ff007b82 */ /* 0x000e620000000800 */
[----:B0-----:R-:W2:Y:S07]  /*0060*/  LDG.E.64 R4, desc[UR4][R4.64] ;  /* 0x0000000404047981 */ /* 0x001eae000c1e1b00 */
[----:B------:R-:W0:Y:S08]  /*0070*/  LDC.64 R8, c[0x0][0x398] ;  /* 0x0000e600ff087b82 */ /* 0x000e300000000a00 */
[----:B------:R-:W3:Y:S01]  /*0080*/  LDC.64 R2, c[0x0][0x380] ;  /* 0x0000e000ff027b82 */ /* 0x000ee20000000a00 */
[----:B-1----:R-:W-:Y:S01]  /*0090*/  IMAD R0, R0, UR6, R7 ;  /* 0x0000000600007c24 */ /* 0x002fe2000f8e0207 */
[----:B0-----:R-:W4:Y:S03]  /*00a0*/  LDG.E.64 R8, desc[UR4][R8.64] ;  /* 0x0000000408087981 */ /* 0x001f26000c1e1b00 */
[----:B---3--:R-:W-:-:S06]  /*00b0*/  IMAD.WIDE R2, R0, 0x8, R2 ;  /* 0x0000000800027825 */ /* 0x008fcc00078e0202 */
[----:B------:R-:W3:Y:S01]  /*00c0*/  LDG.E.64 R2, desc[UR4][R2.64] ;  /* 0x0000000402027981 */ /* 0x000ee2000c1e1b00 */
[----:B------:R-:W-:Y:S01]  /*00d0*/  IMAD.MOV.U32 R6, RZ, RZ, 0x1 ;  /* 0x00000001ff067424 */ /* 0x000fe200078e00ff */
[----:B------:R-:W-:Y:S01]  /*00e0*/  BSSY.RECONVERGENT B0, `(.L_x_1) ;  /* 0x0000012000007945 */ /* 0x000fe20003800200 */
[----:B--2---:R-:W0:Y:S04]  /*00f0*/  MUFU.RCP64H R7, R5 ;  /* 0x0000000500077308 */ /* 0x004e280000001800 */
[----:B0-----:R-:W-:-:S08]  /*0100*/  DFMA R10, -R4, R6, 1 ;  /* 0x3ff00000040a742b */ /* 0x001fd00000000106 */
[----:B------:R-:W-:-:S08]  /*0110*/  DFMA R10, R10, R10, R10 ;  /* 0x0000000a0a0a722b */ /* 0x000fd0000000000a */
[----:B------:R-:W-:Y:S02]  /*0120*/  DFMA R10, R6, R10, R6 ;  /* 0x0000000a060a722b */ /* 0x000fe40000000006 */
[----:B----4-:R-:W-:-:S06]  /*0130*/  DADD R6, -R8, 1 ;  /* 0x3ff0000008067429 */ /* 0x010fcc0000000100 */
[----:B------:R-:W-:Y:S02]  /*0140*/  DFMA R12, -R4, R10, 1 ;  /* 0x3ff00000040c742b */ /* 0x000fe4000000010a */
[----:B---3--:R-:W-:-:S06]  /*0150*/  DMUL R6, R2, R6 ;  /* 0x0000000602067228 */ /* 0x008fcc0000000000 */
[----:B------:R-:W-:-:S04]  /*0160*/  DFMA R12, R10, R12, R10 ;  /* 0x0000000c0a0c722b */ /* 0x000fc8000000000a */
[----:B------:R-:W-:-:S04]  /*0170*/  FSETP.GEU.AND P1, PT, |R7|, 6.5827683646048100446e-37, PT ;  /* 0x036000000700780b */ /* 0x000fc80003f2e200 */
[----:B------:R-:W-:-:S08]  /*0180*/  DMUL R8, R6, R12 ;  /* 0x0000000c06087228 */ /* 0x000fd00000000000 */
[----:B------:R-:W-:-:S08]  /*0190*/  DFMA R2, -R4, R8, R6 ;  /* 0x000000080402722b */ /* 0x000fd00000000106 */
[----:B------:R-:W-:-:S10]  /*01a0*/  DFMA R2, R12, R2, R8 ;  /* 0x000000020c02722b */ /* 0x000fd40000000008 */
[----:B------:R-:W-:-:S05]  /*01b0*/  FFMA R8, RZ, R5, R3 ;  /* 0x00000005ff087223 */ /* 0x000fca0000000003 */
[----:B------:R-:W-:-:S13]  /*01c0*/  FSETP.GT.AND P0, PT, |R8|, 1.469367938527859385e-39, PT ;  /* 0x001000000800780b */ /* 0x000fda0003f04200 */
[----:B------:R-:W-:Y:S05]  /*01d0*/  @P0 BRA P1, `(.L_x_2) ;  /* 0x0000000000080947 */ /* 0x000fea0000800000 */
[----:B------:R-:W-:-:S07]  /*01e0*/  MOV R10, 0x200 ;  /* 0x00000200000a7802 */ /* 0x000fce0000000f00 */
[----:B------:R-:W-:Y:S05]  /*01f0*/  CALL.REL.NOINC `($__internal_0_$__cuda_sm20_div_rn_f64_full) ;  /* 0x00000000001c7944 */ /* 0x000fea0003c00000 */
.L_x_2:
[----:B------:R-:W-:Y:S05]  /*0200*/  BSYNC.RECONVERGENT B0 ;  /* 0x0000000000007941 */ /* 0x000fea0003800200 */
.L_x_1:
[----:B------:R-:W0:Y:S01]  /*0210*/  LDC.64 R4, c[0x0][0x388] ;  /* 0x0000e200ff047b82 */ /* 0x000e220000000a00 */
[----:B------:R-:W-:Y:S01]  /*0220*/  DADD R2, -R2, 1 ;  /* 0x3ff0000002027429 */ /* 0x000fe20000000100 */
[----:B0-----:R-:W-:-:S06]  /*0230*/  IMAD.WIDE R4, R0, 0x8, R4 ;  /* 0x0000000800047825 */ /* 0x001fcc00078e0204 */
[----:B------:R-:W-:Y:S01]  /*0240*/  STG.E.64 desc[UR4][R4.64], R2 ;  /* 0x0000000204007986 */ /* 0x000fe2000c101b04 */
[----:B------:R-:W-:Y:S06]  /*0250*/  BAR.SYNC.DEFER_BLOCKING 0x0 ;  /* 0x0000000000007b1d */ /* 0x000fec0000010000 */
[----:B------:R-:W-:Y:S05]  /*0260*/  EXIT ;  /* 0x000000000000794d */ /* 0x000fea0003800000 */
        .weak           $__internal_0_$__cuda_sm20_div_rn_f64_full
        .type           $__internal_0_$__cuda_sm20_div_rn_f64_full,@function
        .size           $__internal_0_$__cuda_sm20_div_rn_f64_full,(.L_x_59 - $__internal_0_$__cuda_sm20_div_rn_f64_full)
$__internal_0_$__cuda_sm20_div_rn_f64_full:
[C---:B------:R-:W-:Y:S01]  /*0270*/  FSETP.GEU.AND P0, PT, |R5|.reuse, 1.469367938527859385e-39, PT ;  /* 0x001000000500780b */ /* 0x040fe20003f0e200 */
[----:B------:R-:W-:Y:S01]  /*0280*/  IMAD.MOV.U32 R16, RZ, RZ, 0x1 ;  /* 0x00000001ff107424 */ /* 0x000fe200078e00ff */
[----:B------:R-:W-:Y:S01]  /*0290*/  LOP3.LUT R2, R5, 0x800fffff, RZ, 0xc0, !PT ;  /* 0x800fffff05027812 */ /* 0x000fe200078ec0ff */
[----:B------:R-:W-:Y:S01]  /*02a0*/  BSSY.RECONVERGENT B1, `(.L_x_3) ;  /* 0x0000055000017945 */ /* 0x000fe20003800200 */
[C---:B------:R-:W-:Y:S02]  /*02b0*/  FSETP.GEU.AND P2, PT, |R7|.reuse, 1.469367938527859385e-39, PT ;  /* 0x001000000700780b */ /* 0x040fe40003f4e200 */
[----:B------:R-:W-:Y:S01]  /*02c0*/  LOP3.LUT R3, R2, 0x3ff00000, RZ, 0xfc, !PT ;  /* 0x3ff0000002037812 */ /* 0x000fe200078efcff */
[----:B------:R-:W-:Y:S01]  /*02d0*/  IMAD.MOV.U32 R2, RZ, RZ, R4 ;  /* 0x000000ffff027224 */ /* 0x000fe200078e0004 */
[----:B------:R-:W-:Y:S02]  /*02e0*/  LOP3.LUT R11, R7, 0x7ff00000, RZ, 0xc0, !PT ;  /* 0x7ff00000070b7812 */ /* 0x000fe400078ec0ff */
[----:B------:R-:W-:-:S03]  /*02f0*/  LOP3.LUT R14, R5, 0x7ff00000, RZ, 0xc0, !PT ;  /* 0x7ff00000050e7812 */ /* 0x000fc600078ec0ff */
[----:B------:R-:W-:Y:S01]  /*0300*/  @!P0 DMUL R2, R4, 8.98846567431157953865e+307 ;  /* 0x7fe0000004028828 */ /* 0x000fe20000000000 */
[----:B------:R-:W-:-:S03]  /*0310*/  ISETP.GE.U32.AND P1, PT, R11, R14, PT ;  /* 0x0000000e0b00720c */ /* 0x000fc60003f26070 */
[----:B------:R-:W-:Y:S01]  /*0320*/  @!P2 LOP3.LUT R12, R5, 0x7ff00000, RZ, 0xc0, !PT ;  /* 0x7ff00000050ca812 */ /* 0x000fe200078ec0ff */
[----:B------:R-:W-:Y:S01]  /*0330*/  @!P2 IMAD.MOV.U32 R18, RZ, RZ, RZ ;  /* 0x000000ffff12a224 */ /* 0x000fe200078e00ff */
[----:B------:R-:W0:Y:S02]  /*0340*/  MUFU.RCP64H R17, R3 ;  /* 0x0000000300117308 */ /* 0x000e240000001800 */
[----:B------:R-:W-:Y:S01]  /*0350*/  @!P2 ISETP.GE.U32.AND P3, PT, R11, R12, PT ;  /* 0x0000000c0b00a20c */ /* 0x000fe20003f66070 */
[----:B------:R-:W-:-:S05]  /*0360*/  IMAD.MOV.U32 R12, RZ, RZ, 0x1ca00000 ;  /* 0x1ca00000ff0c7424 */ /* 0x000fca00078e00ff */
[----:B------:R-:W-:-:S04]  /*0370*/  @!P2 SEL R13, R12, 0x63400000, !P3 ;  /* 0x634000000c0da807 */ /* 0x000fc80005800000 */
[----:B------:R-:W-:-:S04]  /*0380*/  @!P2 LOP3.LUT R13, R13, 0x80000000, R7, 0xf8, !PT ;  /* 0x800000000d0da812 */ /* 0x000fc800078ef807 */
[----:B------:R-:W-:Y:S01]  /*0390*/  @!P2 LOP3.LUT R19, R13, 0x100000, RZ, 0xfc, !PT ;  /* 0x001000000d13a812 */ /* 0x000fe200078efcff */
[----:B0-----:R-:W-:-:S08]  /*03a0*/  DFMA R8, R16, -R2, 1 ;  /* 0x3ff000001008742b */ /* 0x001fd00000000802 */
[----:B------:R-:W-:-:S08]  /*03b0*/  DFMA R8, R8, R8, R8 ;  /* 0x000000080808722b */ /* 0x000fd00000000008 */
[----:B------:R-:W-:Y:S01]  /*03c0*/  DFMA R16, R16, R8, R16 ;  /* 0x000000081010722b */ /* 0x000fe20000000010 */
[----:B------:R-:W-:Y:S01]  /*03d0*/  SEL R9, R12, 0x63400000, !P1 ;  /* 0x634000000c097807 */ /* 0x000fe20004800000 */
[----:B------:R-:W-:-:S03]  /*03e0*/  IMAD.MOV.U32 R8, RZ, RZ, R6 ;  /* 0x000000ffff087224 */ /* 0x000fc600078e0006 */
[----:B------:R-:W-:-:S03]  /*03f0*/  LOP3.LUT R9, R9, 0x800fffff, R7, 0xf8, !PT ;  /* 0x800fffff09097812 */ /* 0x000fc600078ef807 */
[----:B------:R-:W-:-:S03]  /*0400*/  DFMA R20, R16, -R2, 1 ;  /* 0x3ff000001014742b */ /* 0x000fc60000000802 */
[----:B------:R-:W-:-:S05]  /*0410*/  @!P2 DFMA R8, R8, 2, -R18 ;  /* 0x400000000808a82b */ /* 0x000fca0000000812 */
[----:B------:R-:W-:Y:S01]  /*0420*/  DFMA R16, R16, R20, R16 ;  /* 0x000000141010722b */ /* 0x000fe20000000010 */
[----:B------:R-:W-:Y:S02]  /*0430*/  IMAD.MOV.U32 R21, RZ, RZ, R11 ;  /* 0x000000ffff157224 */ /* 0x000fe400078e000b */
[----:B------:R-:W-:Y:S01]  /*0440*/  IMAD.MOV.U32 R20, RZ, RZ, R14 ;  /* 0x000000ffff147224 */ /* 0x000fe200078e000e */
[----:B------:R-:W-:Y:S02]  /*0450*/  @!P0 LOP3.LUT R20, R3, 0x7ff00000, RZ, 0xc0, !PT ;  /* 0x7ff0000003148812 */ /* 0x000fe400078ec0ff */
[----:B------:R-:W-:Y:S02]  /*0460*/  @!P2 LOP3.LUT R21, R9, 0x7ff00000, RZ, 0xc0, !PT ;  /* 0x7ff000000915a812 */ /* 0x000fe400078ec0ff */
[----:B------:R-:W-:Y:S01]  /*0470*/  DMUL R18, R16, R8 ;  /* 0x0000000810127228 */ /* 0x000fe20000000000 */
[----:B------:R-:W-:Y:S02]  /*0480*/  VIADD R22, R20, 0xffffffff ;  /* 0xffffffff14167836 */ /* 0x000fe40000000000 */
[----:B------:R-:W-:-:S05]  /*0490*/  VIADD R13, R21, 0xffffffff ;  /* 0xffffffff150d7836 */ /* 0x000fca0000000000 */
[----:B------:R-:W-:Y:S01]  /*04a0*/  DFMA R14, R18, -R2, R8 ;  /* 0x80000002120e722b */ /* 0x000fe20000000008 */
[----:B------:R-:W-:-:S04]  /*04b0*/  ISETP.GT.U32.AND P0, PT, R13, 0x7feffffe, PT ;  /* 0x7feffffe0d00780c */ /* 0x000fc80003f04070 */
[----:B------:R-:W-:-:S03]  /*04c0*/  ISETP.GT.U32.OR P0, PT, R22, 0x7feffffe, P0 ;  /* 0x7feffffe1600780c */ /* 0x000fc60000704470 */
[----:B------:R-:W-:-:S10]  /*04d0*/  DFMA R14, R16, R14, R18 ;  /* 0x0000000e100e722b */ /* 0x000fd40000000012 */
[----:B------:R-:W-:Y:S05]  /*04e0*/  @P0 BRA `(.L_x_4) ;  /* 0x00000000006c0947 */ /* 0x000fea0003800000 */
[----:B------:R-:W-:-:S04]  /*04f0*/  LOP3.LUT R16, R5, 0x7ff00000, RZ, 0xc0, !PT ;  /* 0x7ff0000005107812 */ /* 0x000fc800078ec0ff */
[CC--:B------:R-:W-:Y:S02]  /*0500*/  VIADDMNMX R6, R11.reuse, -R16.reuse, 0xb9600000, !PT ;  /* 0xb96000000b067446 */ /* 0x0c0fe40007800910 */
[----:B------:R-:W-:Y:S02]  /*0510*/  ISETP.GE.U32.AND P0, PT, R11, R16, PT ;  /* 0x000000100b00720c */ /* 0x000fe40003f06070 */
[----:B------:R-:W-:Y:S02]  /*0520*/  VIMNMX R6, PT, PT, R6, 0x46a00000, PT ;  /* 0x46a0000006067848 */ /* 0x000fe40003fe0100 */
[----:B------:R-:W-:-:S05]  /*0530*/  SEL R11, R12, 0x63400000, !P0 ;  /* 0x634000000c0b7807 */ /* 0x000fca0004000000 */
[----:B------:R-:W-:Y:S02]  /*0540*/  IMAD.IADD R11, R6, 0x1, -R11 ;  /* 0x00000001060b7824 */ /* 0x000fe400078e0a0b */
[----:B------:R-:W-:Y:S02]  /*0550*/  IMAD.MOV.U32 R6, RZ, RZ, RZ ;  /* 0x000000ffff067224 */ /* 0x000fe400078e00ff */
[----:B------:R-:W-:-:S06]  /*0560*/  VIADD R7, R11, 0x7fe00000 ;  /* 0x7fe000000b077836 */ /* 0x000fcc0000000000 */
[----:B------:R-:W-:-:S10]  /*0570*/  DMUL R12, R14, R6 ;  /* 0x000000060e0c7228 */ /* 0x000fd40000000000 */
[----:B------:R-:W-:-:S13]  /*0580*/  FSETP.GTU.AND P0, PT, |R13|, 1.469367938527859385e-39, PT ;  /* 0x001000000d00780b */ /* 0x000fda0003f0c200 */
[----:B------:R-:W-:Y:S05]  /*0590*/  @P0 BRA `(.L_x_5) ;  /* 0x0000000000940947 */ /* 0x000fea0003800000 */
[----:B------:R-:W-:Y:S01]  /*05a0*/  DFMA R2, R14, -R2, R8 ;  /* 0x800000020e02722b */ /* 0x000fe20000000008 */
[----:B------:R-:W-:-:S09]  /*05b0*/  IMAD.MOV.U32 R6, RZ, RZ, RZ ;  /* 0x000000ffff067224 */ /* 0x000fd200078e00ff */
[C---:B------:R-:W-:Y:S02]  /*05c0*/  FSETP.NEU.AND P0, PT, R3.reuse, RZ, PT ;  /* 0x000000ff0300720b */ /* 0x040fe40003f0d000 */
[----:B------:R-:W-:-:S04]  /*05d0*/  LOP3.LUT R5, R3, 0x80000000, R5, 0x48, !PT ;  /* 0x8000000003057812 */ /* 0x000fc800078e4805 */
[----:B------:R-:W-:-:S07]  /*05e0*/  LOP3.LUT R7, R5, R7, RZ, 0xfc, !PT ;  /* 0x0000000705077212 */ /* 0x000fce00078efcff */
[----:B------:R-:W-:Y:S05]  /*05f0*/  @!P0 BRA `(.L_x_5) ;  /* 0x00000000007c8947 */ /* 0x000fea0003800000 */
[----:B------:R-:W-:Y:S01]  /*0600*/  IMAD.MOV R3, RZ, RZ, -R11 ;  /* 0x000000ffff037224 */ /* 0x000fe200078e0a0b */
[----:B------:R-:W-:Y:S01]  /*0610*/  DMUL.RP R6, R14, R6 ;  /* 0x000000060e067228 */ /* 0x000fe20000008000 */
[----:B------:R-:W-:Y:S01]  /*0620*/  IMAD.MOV.U32 R2, RZ, RZ, RZ ;  /* 0x000000ffff027224 */ /* 0x000fe200078e00ff */
[----:B------:R-:W-:-:S05]  /*0630*/  IADD3 R11, PT, PT, -R11, -0x43300000, RZ ;  /* 0xbcd000000b0b7810 */ /* 0x000fca0007ffe1ff */
[----:B------:R-:W-:-:S03]  /*0640*/  DFMA R2, R12, -R2, R14 ;  /* 0x800000020c02722b */ /* 0x000fc6000000000e */
[----:B------:R-:W-:-:S07]  /*0650*/  LOP3.LUT R5, R7, R5, RZ, 0x3c, !PT ;  /* 0x0000000507057212 */ /* 0x000fce00078e3cff */
[----:B------:R-:W-:-:S04]  /*0660*/  FSETP.NEU.AND P0, PT, |R3|, R11, PT ;  /* 0x0000000b0300720b */ /* 0x000fc80003f0d200 */
[----:B------:R-:W-:Y:S02]  /*0670*/  FSEL R12, R6, R12, !P0 ;  /* 0x0000000c060c7208 */ /* 0x000fe40004000000 */
[----:B------:R-:W-:Y:S01]  /*0680*/  FSEL R13, R5, R13, !P0 ;  /* 0x0000000d050d7208 */ /* 0x000fe20004000000 */
[----:B------:R-:W-:Y:S06]  /*0690*/  BRA `(.L_x_5) ;  /* 0x0000000000547947 */ /* 0x000fec0003800000 */
.L_x_4:
[----:B------:R-:W-:-:S14]  /*06a0*/  DSETP.NAN.AND P0, PT, R6, R6, PT ;  /* 0x000000060600722a */ /* 0x000fdc0003f08000 */
[----:B------:R-:W-:Y:S05]  /*06b0*/  @P0 BRA `(.L_x_6) ;  /* 0x0000000000440947 */ /* 0x000fea0003800000 */
[----:B------:R-:W-:-:S14]  /*06c0*/  DSETP.NAN.AND P0, PT, R4, R4, PT ;  /* 0x000000040400722a */ /* 0x000fdc0003f08000 */
[----:B------:R-:W-:Y:S05]  /*06d0*/  @P0 BRA `(.L_x_7) ;  /* 0x0000000000300947 */ /* 0x000fea0003800000 */
[----:B------:R-:W-:Y:S01]  /*06e0*/  ISETP.NE.AND P0, PT, R21, R20, PT ;  /* 0x000000141500720c */ /* 0x000fe20003f05270 */
[----:B------:R-:W-:Y:S02]  /*06f0*/  IMAD.MOV.U32 R12, RZ, RZ, 0x0 ;  /* 0x00000000ff0c7424 */ /* 0x000fe400078e00ff */
[----:B------:R-:W-:-:S10]  /*0700*/  IMAD.MOV.U32 R13, RZ, RZ, -0x80000 ;  /* 0xfff80000ff0d7424 */ /* 0x000fd400078e00ff */
[----:B------:R-:W-:Y:S05]  /*0710*/  @!P0 BRA `(.L_x_5) ;  /* 0x0000000000348947 */ /* 0x000fea0003800000 */
[----:B------:R-:W-:Y:S02]  /*0720*/  ISETP.NE.AND P0, PT, R21, 0x7ff00000, PT ;  /* 0x7ff000001500780c */ /* 0x000fe40003f05270 */
[----:B------:R-:W-:Y:S02]  /*0730*/  LOP3.LUT R13, R7, 0x80000000, R5, 0x48, !PT ;  /* 0x80000000070d7812 */ /* 0x000fe400078e4805 */
[----:B------:R-:W-:-:S13]  /*0740*/  ISETP.EQ.OR P0, PT, R20, RZ, !P0 ;  /* 0x000000ff1400720c */ /* 0x000fda0004702670 */
[----:B------:R-:W-:Y:S01]  /*0750*/  @P0 LOP3.LUT R2, R13, 0x7ff00000, RZ, 0xfc, !PT ;  /* 0x7ff000000d020812 */ /* 0x000fe200078efcff */
[----:B------:R-:W-:Y:S02]  /*0760*/  @!P0 IMAD.MOV.U32 R12, RZ, RZ, RZ ;  /* 0x000000ffff0c8224 */ /* 0x000fe400078e00ff */
[----:B------:R-:W-:Y:S02]  /*0770*/  @P0 IMAD.MOV.U32 R12, RZ, RZ, RZ ;  /* 0x000000ffff0c0224 */ /* 0x000fe400078e00ff */
[----:B------:R-:W-:Y:S01]  /*0780*/  @P0 IMAD.MOV.U32 R13, RZ, RZ, R2 ;  /* 0x000000ffff0d0224 */ /* 0x000fe200078e0002 */
[----:B------:R-:W-:Y:S06]  /*0790*/  BRA `(.L_x_5) ;  /* 0x0000000000147947 */ /* 0x000fec0003800000 */
.L_x_7:
[----:B------:R-:W-:Y:S01]  /*07a0*/  LOP3.LUT R13, R5, 0x80000, RZ, 0xfc, !PT ;  /* 0x00080000050d7812 */ /* 0x000fe200078efcff */
[----:B------:R-:W-:Y:S01]  /*07b0*/  IMAD.MOV.U32 R12, RZ, RZ, R4 ;  /* 0x000000ffff0c7224 */ /* 0x000fe200078e0004 */
[----:B------:R-:W-:Y:S06]  /*07c0*/  BRA `(.L_x_5) ;  /* 0x0000000000087947 */ /* 0x000fec0003800000 */
.L_x_6:
[----:B------:R-:W-:Y:S01]  /*07d0*/  LOP3.LUT R13, R7, 0x80000, RZ, 0xfc, !PT ;  /* 0x00080000070d7812 */ /* 0x000fe200078efcff */
[----:B------:R-:W-:-:S07]  /*07e0*/  IMAD.MOV.U32 R12, RZ, RZ, R6 ;  /* 0x000000ffff0c7224 */ /* 0x000fce00078e0006 */
.L_x_5:
[----:B------:R-:W-:Y:S05]  /*07f0*/  BSYNC.RECONVERGENT B1 ;  /* 0x0000000000017941 */ /* 0x000fea0003800200 */
.L_x_3:
[----:B------:R-:W-:Y:S02]  /*0800*/  IMAD.MOV.U32 R11, RZ, RZ, 0x0 ;  /* 0x00000000ff0b7424 */ /* 0x000fe400078e00ff */
[----:B------:R-:W-:Y:S02]  /*0810*/  IMAD.MOV.U32 R2, RZ, RZ, R12 ;  /* 0x000000ffff027224 */ /* 0x000fe400078e000c */
[----:B------:R-:W-:Y:S01]  /*0820*/  IMAD.MOV.U32 R3, RZ, RZ, R13 ;  /* 0x000000ffff037224 */ /* 0x000fe200078e000d */
[----:B------:R-:W-:Y:S06]  /*0830*/  RET.REL.NODEC R10 `(_Z9spec_normPdS_S_S_) ;  /* 0xfffffff40af07950 */ /* 0x000fec0003c3ffff */
.L_x_8:
        /* <DEDUP_REMOVED lines=12> */
.L_x_59:


//--------------------- .text._Z9spec_diffPdS_S_i --------------------------
	.section	.text._Z9spec_diffPdS_S_i,"ax",@progbits
	.align	128
        .global         _Z9spec_diffPdS_S_i
        .type           _Z9spec_diffPdS_S_i,@function
        .size           _Z9spec_diffPdS_S_i,(.L_x_65 - _Z9spec_diffPdS_S_i)
        .other          _Z9spec_diffPdS_S_i,@"STO_CUDA_ENTRY STV_DEFAULT"
_Z9spec_diffPdS_S_i:
.text._Z9spec_diffPdS_S_i:
[----:B------:R-:W-:Y:S01]  /*0000*/  LDC R1, c[0x0][0x37c] ;  /* 0x0000df00ff017b82 */ /* 0x000fe20000000800 */
[----:B------:R-:W0:Y:S07]  /*0010*/  S2R R0, SR_TID.X ;  /* 0x0000000000007919 */ /* 0x000e2e0000002100 */
[----:B------:R-:W0:Y:S01]  /*0020*/  S2UR UR6, SR_CTAID.X ;  /* 0x00000000000679c3 */ /* 0x000e220000002500 */
[----:B------:R-:W1:Y:S07]  /*0030*/  LDCU.64 UR4, c[0x0][0x358] ;  /* 0x00006b00ff0477ac */ /* 0x000e6e0008000a00 */
[----:B------:R-:W0:Y:S08]  /*0040*/  LDC R11, c[0x0][0x360] ;  /* 0x0000d800ff0b7b82 */ /* 0x000e300000000800 */
[----:B------:R-:W2:Y:S08]  /*0050*/  LDC.64 R2, c[0x0][0x380] ;  /* 0x0000e000ff027b82 */ /* 0x000eb00000000a00 */
[----:B------:R-:W3:Y:S01]  /*0060*/  LDC.64 R4, c[0x0][0x388] ;  /* 0x0000e200ff047b82 */ /* 0x000ee20000000a00 */
[----:B0-----:R-:W-:-:S07]  /*0070*/  IMAD R11, R11, UR6, R0 ;  /* 0x000000060b0b7c24 */ /* 0x001fce000f8e0200 */
[----:B------:R-:W0:Y:S01]  /*0080*/  LDC.64 R8, c[0x0][0x390] ;  /* 0x0000e400ff087b82 */ /* 0x000e220000000a00 */
[----:B--2---:R-:W-:-:S06]  /*0090*/  IMAD.WIDE R2, R11, 0x8, R2 ;  /* 0x000000080b027825 */ /* 0x004fcc00078e0202 */
[----:B-1----:R-:W2:Y:S01]  /*00a0*/  LDG.E.64 R2, desc[UR4][R2.64] ;  /* 0x0000000402027981 */ /* 0x002ea2000c1e1b00 */
[----:B---3--:R-:W-:-:S06]  /*00b0*/  IMAD.WIDE R4, R11, 0x8, R4 ;  /* 0x000000080b047825 */ /* 0x008fcc00078e0204 */
[----:B------:R-:W2:Y:S01]  /*00c0*/  LDG.E.64 R4, desc[UR4][R4.64] ;  /* 0x0000000404047981 */ /* 0x000ea2000c1e1b00 */
[----:B0-----:R-:W-:Y:S01]  /*00d0*/  IMAD.WIDE R8, R11, 0x8, R8 ;  /* 0x000000080b087825 */ /* 0x001fe200078e0208 */
[----:B--2---:R-:W-:-:S07]  /*00e0*/  DADD R6, R2, -R4 ;  /* 0x0000000002067229 */ /* 0x004fce0000000804 */
[----:B------:R-:W-:Y:S01]  /*00f0*/  STG.E.64 desc[UR4][R8.64], R6 ;  /* 0x0000000608007986 */ /* 0x000fe2000c101b04 */
[----:B------:R-:W-:Y:S06]  /*0100*/  BAR.SYNC.DEFER_BLOCKING 0x0 ;  /* 0x0000000000007b1d */ /* 0x000fec0000010000 */
[----:B------:R-:W-:Y:S05]  /*0110*/  EXIT ;  /* 0x000000000000794d */ /* 0x000fea0003800000 */
.L_x_9:
        /* <DEDUP_REMOVED lines=14> */
.L_x_65:


//--------------------- .text._Z27reduceMinIdxOptimizedSharedPdiS_Pi --------------------------
	.section	.text._Z27reduceMinIdxOptimizedSharedPdiS_Pi,"ax",@progbits
	.align	128
        .global         _Z27reduceMinIdxOptimizedSharedPdiS_Pi
        .type           _Z27reduceMinIdxOptimizedSharedPdiS_Pi,@function
        .size           _Z27reduceMinIdxOptimizedSharedPdiS_Pi,(.L_x_66 - _Z27reduceMinIdxOptimizedSharedPdiS_Pi)
        .other          _Z27reduceMinIdxOptimizedSharedPdiS_Pi,@"STO_CUDA_ENTRY STV_DEFAULT"
_Z27reduceMinIdxOptimizedSharedPdiS_Pi:
.text._Z27reduceMinIdxOptimizedSharedPdiS_Pi:
[----:B------:R-:W-:Y:S01]  /*0000*/  LDC R1, c[0x0][0x37c] ;  /* 0x0000df00ff017b82 */ /* 0x000fe20000000800 */
[----:B------:R-:W0:Y:S07]  /*0010*/  S2R R8, SR_TID.X ;  /* 0x0000000000087919 */ /* 0x000e2e0000002100 */
[----:B------:R-:W1:Y:S01]  /*0020*/  LDC.64 R4, c[0x0][0x380] ;  /* 0x0000e000ff047b82 */ /* 0x000e620000000a00 */
[----:B------:R-:W1:Y:S01]  /*0030*/  LDCU.64 UR6, c[0x0][0x358] ;  /* 0x00006b00ff0677ac */ /* 0x000e620008000a00 */
[----:B------:R-:W2:Y:S01]  /*0040*/  LDCU UR4, c[0x0][0x388] ;  /* 0x00007100ff0477ac */ /* 0x000ea20008000800 */
[----:B0-----:R-:W-:-:S13]  /*0050*/  ISETP.NE.AND P1, PT, R8, RZ, PT ;  /* 0x000000ff0800720c */ /* 0x001fda0003f25270 */
[----:B-1----:R-:W3:Y:S01]  /*0060*/  @!P1 LDG.E.64 R6, desc[UR6][R4.64] ;  /* 0x0000000604069981 */ /* 0x002ee2000c1e1b00 */
[----:B------:R-:W-:Y:S01]  /*0070*/  @!P1 MOV R0, 0x400 ;  /* 0x0000040000009802 */ /* 0x000fe20000000f00 */
[----:B------:R-:W0:Y:S03]  /*0080*/  @!P1 S2R R9, SR_CgaCtaId ;  /* 0x0000000000099919 */ /* 0x000e260000008800 */
[----:B0-----:R-:W-:-:S05]  /*0090*/  @!P1 LEA R9, R9, R0, 0x18 ;  /* 0x0000000009099211 */ /* 0x001fca00078ec0ff */
[----:B------:R0:W-:Y:S04]  /*00a0*/  @!P1 STS [R9+0x8], RZ ;  /* 0x000008ff09009388 */ /* 0x0001e80000000800 */
[----:B---3--:R0:W-:Y:S01]  /*00b0*/  @!P1 STS.64 [R9], R6 ;  /* 0x0000000609009388 */ /* 0x0081e20000000a00 */
[----:B------:R-:W-:Y:S06]  /*00c0*/  BAR.SYNC.DEFER_BLOCKING 0x0 ;  /* 0x0000000000007b1d */ /* 0x000fec0000010000 */
[----:B------:R0:W5:Y:S01]  /*00d0*/  LDG.E.64 R2, desc[UR6][R4.64] ;  /* 0x0000000604027981 */ /* 0x000162000c1e1b00 */
[----:B--2---:R-:W-:Y:S01]  /*00e0*/  ISETP.GE.AND P0, PT, R8, UR4, PT ;  /* 0x0000000408007c0c */ /* 0x004fe2000bf06270 */
[----:B------:R-:W-:Y:S01]  /*00f0*/  BSSY.RECONVERGENT B0, `(.L_x_10) ;  /* 0x0000010000007945 */ /* 0x000fe20003800200 */
[----:B------:R-:W-:-:S11]  /*0100*/  IMAD.MOV.U32 R0, RZ, RZ, RZ ;  /* 0x000000ffff007224 */ /* 0x000fd600078e00ff */
[----:B0-----:R-:W-:Y:S05]  /*0110*/  @P0 BRA `(.L_x_11) ;  /* 0x0000000000340947 */ /* 0x001fea0003800000 */
[----:B------:R-:W0:Y:S01]  /*0120*/  LDC R10, c[0x0][0x360] ;  /* 0x0000d800ff0a7b82 */ /* 0x000e220000000800 */
[----:B------:R-:W-:Y:S02]  /*0130*/  IMAD.MOV.U32 R9, RZ, RZ, R8 ;  /* 0x000000ffff097224 */ /* 0x000fe400078e0008 */
[----:B------:R-:W-:-:S05]  /*0140*/  IMAD.MOV.U32 R0, RZ, RZ, RZ ;  /* 0x000000ffff007224 */ /* 0x000fca00078e00ff */
[----:B------:R-:W1:Y:S02]  /*0150*/  LDC.64 R6, c[0x0][0x380] ;  /* 0x0000e000ff067b82 */ /* 0x000e640000000a00 */
.L_x_12:
[----:B-1----:R-:W-:-:S06]  /*0160*/  IMAD.WIDE R4, R9, 0x8, R6 ;  /* 0x0000000809047825 */ /* 0x002fcc00078e0206 */
[----:B------:R-:W2:Y:S02]  /*0170*/  LDG.E.64 R4, desc[UR6][R4.64] ;  /* 0x0000000604047981 */ /* 0x000ea4000c1e1b00 */
[----:B--2--5:R-:W-:-:S06]  /*0180*/  DSETP.GT.AND P0, PT, R2, R4, PT ;  /* 0x000000040200722a */ /* 0x024fcc0003f04000 */
[----:B------:R-:W-:Y:S01]  /*0190*/  SEL R0, R9, R0, P0 ;  /* 0x0000000009007207 */ /* 0x000fe20000000000 */
[----:B0-----:R-:W-:Y:S01]  /*01a0*/  IMAD.IADD R9, R10, 0x1, R9 ;  /* 0x000000010a097824 */ /* 0x001fe200078e0209 */
[----:B------:R-:W-:Y:S02]  /*01b0*/  FSEL R2, R4, R2, P0 ;  /* 0x0000000204027208 */ /* 0x000fe40000000000 */
[----:B------:R-:W-:Y:S02]  /*01c0*/  FSEL R3, R5, R3, P0 ;  /* 0x0000000305037208 */ /* 0x000fe40000000000 */
[----:B------:R-:W-:-:S13]  /*01d0*/  ISETP.GE.AND P2, PT, R9, UR4, PT ;  /* 0x0000000409007c0c */ /* 0x000fda000bf46270 */
[----:B------:R-:W-:Y:S05]  /*01e0*/  @!P2 BRA `(.L_x_12) ;  /* 0xfffffffc00dca947 */ /* 0x000fea000383ffff */
.L_x_11:
[----:B------:R-:W-:Y:S05]  /*01f0*/  BSYNC.RECONVERGENT B0 ;  /* 0x0000000000007941 */ /* 0x000fea0003800200 */
.L_x_10:
[----:B------:R-:W0:Y:S01]  /*0200*/  S2UR UR5, SR_CgaCtaId ;  /* 0x00000000000579c3 */ /* 0x000e220000008800 */
[----:B------:R-:W-:Y:S02]  /*0210*/  UMOV UR4, 0x400 ;  /* 0x0000040000047882 */ /* 0x000fe40000000000 */
[----:B0-----:R-:W-:-:S09]  /*0220*/  ULEA UR4, UR5, UR4, 0x18 ;  /* 0x0000000405047291 */ /* 0x001fd2000f8ec0ff */
[----:B------:R-:W0:Y:S03]  /*0230*/  LDS.64 R4, [UR4] ;  /* 0x00000004ff047984 */ /* 0x000e260008000a00 */
.L_x_13:
[----:B0----5:R-:W-:Y:S01]  /*0240*/  DSETP.MIN.AND P0, P2, R4, R2, PT ;  /* 0x000000020400722a */ /* 0x021fe20003a00000 */
[----:B------:R-:W-:Y:S01]  /*0250*/  IMAD.MOV.U32 R7, RZ, RZ, R5 ;  /* 0x000000ffff077224 */ /* 0x000fe200078e0005 */
[----:B------:R-:W-:Y:S05]  /*0260*/  YIELD ;  /* 0x0000000000007946 */ /* 0x000fea0003800000 */
[----:B------:R-:W-:Y:S02]  /*0270*/  IMAD.MOV.U32 R8, RZ, RZ, R3 ;  /* 0x000000ffff087224 */ /* 0x000fe400078e0003 */
[----:B------:R-:W-:Y:S02]  /*0280*/  IMAD.MOV.U32 R6, RZ, RZ, R4 ;  /* 0x000000ffff067224 */ /* 0x000fe400078e0004 */
[----:B------:R-:W-:Y:S01]  /*0290*/  IMAD.U32 R11, RZ, RZ, UR4 ;  /* 0x00000004ff0b7e24 */ /* 0x000fe2000f8e00ff */
[----:B------:R-:W-:Y:S01]  /*02a0*/  FSEL R9, R7, R8, P0 ;  /* 0x0000000807097208 */ /* 0x000fe20000000000 */
[----:B------:R-:W-:Y:S01]  /*02b0*/  IMAD.MOV.U32 R7, RZ, RZ, R2 ;  /* 0x000000ffff077224 */ /* 0x000fe200078e0002 */
[----:B------:R-:W-:-:S04]  /*02c0*/  @P2 LOP3.LUT R9, R8, 0x80000, RZ, 0xfc, !PT ;  /* 0x0008000008092812 */ /* 0x000fc800078efcff */
[----:B------:R-:W-:Y:S01]  /*02d0*/  SEL R6, R6, R7, P0 ;  /* 0x0000000706067207 */ /* 0x000fe20000000000 */
[----:B------:R-:W-:-:S06]  /*02e0*/  IMAD.MOV.U32 R7, RZ, RZ, R9 ;  /* 0x000000ffff077224 */ /* 0x000fcc00078e0009 */
[----:B------:R-:W0:Y:S02]  /*02f0*/  ATOMS.CAS.64 R6, [R11], R4, R6 ;  /* 0x000000040b06738d */ /* 0x000e240000000406 */
[----:B0-----:R-:W-:Y:S01]  /*0300*/  ISETP.NE.U32.AND P0, PT, R4, R6, PT ;  /* 0x000000060400720c */ /* 0x001fe20003f05070 */
[----:B------:R-:W-:-:S03]  /*0310*/  IMAD.MOV.U32 R4, RZ, RZ, R6 ;  /* 0x000000ffff047224 */ /* 0x000fc600078e0006 */
[----:B------:R-:W-:Y:S01]  /*0320*/  ISETP.NE.AND.EX P0, PT, R5, R7, PT, P0 ;  /* 0x000000070500720c */ /* 0x000fe20003f05300 */
[----:B------:R-:W-:-:S12]  /*0330*/  IMAD.MOV.U32 R5, RZ, RZ, R7 ;  /* 0x000000ffff057224 */ /* 0x000fd800078e0007 */
[----:B------:R-:W-:Y:S05]  /*0340*/  @P0 BRA `(.L_x_13) ;  /* 0xfffffffc00bc0947 */ /* 0x000fea000383ffff */
[----:B------:R-:W-:Y:S05]  /*0350*/  WARPSYNC.ALL ;  /* 0x0000000000007948 */ /* 0x000fea0003800000 */
[----:B------:R-:W-:Y:S06]  /*0360*/  BAR.SYNC.DEFER_BLOCKING 0x0 ;  /* 0x0000000000007b1d */ /* 0x000fec0000010000 */
[----:B------:R-:W0:Y:S02]  /*0370*/  LDS.64 R4, [UR4] ;  /* 0x00000004ff047984 */ /* 0x000e240008000a00 */
[----:B0-----:R-:W-:-:S14]  /*0380*/  DSETP.NEU.AND P0, PT, R4, R2, PT ;  /* 0x000000020400722a */ /* 0x001fdc0003f0d000 */
[----:B------:R0:W-:Y:S01]  /*0390*/  @!P0 STS [UR4+0x8], R0 ;  /* 0x00000800ff008988 */ /* 0x0001e20008000804 */
[----:B------:R-:W-:Y:S06]  /*03a0*/  BAR.SYNC.DEFER_BLOCKING 0x0 ;  /* 0x0000000000007b1d */ /* 0x000fec0000010000 */
[----:B------:R-:W-:Y:S05]  /*03b0*/  @P1 EXIT ;  /* 0x000000000000194d */ /* 0x000fea0003800000 */
[----:B------:R-:W1:Y:S01]  /*03c0*/  LDS.64 R2, [UR4] ;  /* 0x00000004ff027984 */ /* 0x000e620008000a00 */
[----:B------:R-:W1:Y:S03]  /*03d0*/  LDC.64 R4, c[0x0][0x390] ;  /* 0x0000e400ff047b82 */ /* 0x000e660000000a00 */
[----:B------:R-:W2:Y:S05]  /*03e0*/  LDS R9, [UR4+0x8] ;  /* 0x00000804ff097984 */ /* 0x000eaa0008000800 */
[----:B------:R-:W2:Y:S01]  /*03f0*/  LDC.64 R6, c[0x0][0x398] ;  /* 0x0000e600ff067b82 */ /* 0x000ea20000000a00 */
[----:B-1----:R-:W-:Y:S04]  /*0400*/  STG.E.64 desc[UR6][R4.64], R2 ;  /* 0x0000000204007986 */ /* 0x002fe8000c101b06 */
[----:B--2---:R-:W-:Y:S01]  /*0410*/  STG.E desc[UR6][R6.64], R9 ;  /* 0x0000000906007986 */ /* 0x004fe2000c101906 */
[----:B------:R-:W-:Y:S05]  /*0420*/  EXIT ;  /* 0x000000000000794d */ /* 0x000fea0003800000 */
.L_x_14:
        /* <DEDUP_REMOVED lines=13> */
.L_x_66:


//--------------------- .text._Z27reduceMaxIdxOptimizedSharedPdiS_Pi --------------------------
	.section	.text._Z27reduceMaxIdxOptimizedSharedPdiS_Pi,"ax",@progbits
	.align	128
        .global         _Z27reduceMaxIdxOptimizedSharedPdiS_Pi
        .type           _Z27reduceMaxIdxOptimizedSharedPdiS_Pi,@function
        .size           _Z27reduceMaxIdxOptimizedSharedPdiS_Pi,(.L_x_67 - _Z27reduceMaxIdxOptimizedSharedPdiS_Pi)
        .other          _Z27reduceMaxIdxOptimizedSharedPdiS_Pi,@"STO_CUDA_ENTRY STV_DEFAULT"
_Z27reduceMaxIdxOptimizedSharedPdiS_Pi:
.text._Z27reduceMaxIdxOptimizedSharedPdiS_Pi:
[----:B------:R-:W-:Y:S01]  /*0000*/  LDC R1, c[0x0][0x37c] ;  /* 0x0000df00ff017b82 */ /* 0x000fe20000000800 */
[----:B------:R-:W0:Y:S01]  /*0010*/  S2R R9, SR_TID.X ;  /* 0x0000000000097919 */ /* 0x000e220000002100 */
[----:B------:R-:W1:Y:S01]  /*0020*/  LDCU UR4, c[0x0][0x388] ;  /* 0x00007100ff0477ac */ /* 0x000e620008000800 */
[----:B------:R-:W-:Y:S01]  /*0030*/  BSSY.RECONVERGENT B0, `(.L_x_15) ;  /* 0x000001f000007945 */ /* 0x000fe20003800200 */
[----:B------:R-:W-:Y:S02]  /*0040*/  HFMA2 R3, -RZ, RZ, -2.462890625, 16 ;  /* 0xc0ed4c00ff037431 */ /* 0x000fe400000001ff */
[----:B------:R-:W-:Y:S01]  /*0050*/  IMAD.MOV.U32 R2, RZ, RZ, 0x0 ;  /* 0x00000000ff027424 */ /* 0x000fe200078e00ff */
[----:B------:R-:W2:Y:S01]  /*0060*/  LDCU.64 UR6, c[0x0][0x358] ;  /* 0x00006b00ff0677ac */ /* 0x000ea20008000a00 */
[C---:B0-----:R-:W-:Y:S02]  /*0070*/  ISETP.NE.AND P1, PT, R9.reuse, RZ, PT ;  /* 0x000000ff0900720c */ /* 0x041fe40003f25270 */
[----:B-1----:R-:W-:-:S11]  /*0080*/  ISETP.GE.AND P0, PT, R9, UR4, PT ;  /* 0x0000000409007c0c */ /* 0x002fd6000bf06270 */
[----:B------:R-:W0:Y:S01]  /*0090*/  @!P1 S2R R7, SR_CgaCtaId ;  /* 0x0000000000079919 */ /* 0x000e220000008800 */
[----:B------:R-:W-:Y:S01]  /*00a0*/  @!P1 MOV R0, 0x400 ;  /* 0x0000040000009802 */ /* 0x000fe20000000f00 */
[----:B------:R-:W-:Y:S02]  /*00b0*/  @!P1 IMAD.MOV.U32 R4, RZ, RZ, 0x0 ;  /* 0x00000000ff049424 */ /* 0x000fe400078e00ff */
[----:B------:R-:W-:Y:S01]  /*00c0*/  @!P1 IMAD.MOV.U32 R5, RZ, RZ, -0x3f12b400 ;  /* 0xc0ed4c00ff059424 */ /* 0x000fe200078e00ff */
[----:B0-----:R-:W-:Y:S01]  /*00d0*/  @!P1 LEA R7, R7, R0, 0x18 ;  /* 0x0000000007079211 */ /* 0x001fe200078ec0ff */
[----:B------:R-:W-:-:S04]  /*00e0*/  IMAD.MOV.U32 R0, RZ, RZ, RZ ;  /* 0x000000ffff007224 */ /* 0x000fc800078e00ff */
[----:B------:R0:W-:Y:S04]  /*00f0*/  @!P1 STS.64 [R7], R4 ;  /* 0x0000000407009388 */ /* 0x0001e80000000a00 */
[----:B------:R0:W-:Y:S01]  /*0100*/  @!P1 STS [R7+0x8], RZ ;  /* 0x000008ff07009388 */ /* 0x0001e20000000800 */
[----:B------:R-:W-:Y:S06]  /*0110*/  BAR.SYNC.DEFER_BLOCKING 0x0 ;  /* 0x0000000000007b1d */ /* 0x000fec0000010000 */
[----:B--2---:R-:W-:Y:S05]  /*0120*/  @P0 BRA `(.L_x_16) ;  /* 0x00000000003c0947 */ /* 0x004fea0003800000 */
[----:B------:R-:W1:Y:S01]  /*0130*/  LDC R8, c[0x0][0x360] ;  /* 0x0000d800ff087b82 */ /* 0x000e620000000800 */
[----:B------:R-:W-:Y:S02]  /*0140*/  IMAD.MOV.U32 R0, RZ, RZ, RZ ;  /* 0x000000ffff007224 */ /* 0x000fe400078e00ff */
[----:B------:R-:W-:Y:S02]  /*0150*/  IMAD.MOV.U32 R2, RZ, RZ, 0x0 ;  /* 0x00000000ff027424 */ /* 0x000fe400078e00ff */
[----:B------:R-:W-:-:S03]  /*0160*/  IMAD.MOV.U32 R3, RZ, RZ, -0x3f12b400 ;  /* 0xc0ed4c00ff037424 */ /* 0x000fc600078e00ff */
[----:B0-----:R-:W0:Y:S04]  /*0170*/  LDC.64 R6, c[0x0][0x380] ;  /* 0x0000e000ff067b82 */ /* 0x001e280000000a00 */
.L_x_17:
[----:B0-----:R-:W-:-:S06]  /*0180*/  IMAD.WIDE R4, R9, 0x8, R6 ;  /* 0x0000000809047825 */ /* 0x001fcc00078e0206 */
[----:B------:R-:W2:Y:S02]  /*0190*/  LDG.E.64 R4, desc[UR6][R4.64] ;  /* 0x0000000604047981 */ /* 0x000ea4000c1e1b00 */
[----:B--2---:R-:W-:-:S06]  /*01a0*/  DSETP.GEU.AND P0, PT, R2, R4, PT ;  /* 0x000000040200722a */ /* 0x004fcc0003f0e000 */
[----:B------:R-:W-:-:S06]  /*01b0*/  DSETP.NEU.AND P0, PT, R4, RZ, !P0 ;  /* 0x000000ff0400722a */ /* 0x000fcc000470d000 */
[----:B------:R-:W-:Y:S02]  /*01c0*/  SEL R0, R9, R0, P0 ;  /* 0x0000000009007207 */ /* 0x000fe40000000000 */
[----:B-1----:R-:W-:Y:S02]  /*01d0*/  IADD3 R9, PT, PT, R8, R9, RZ ;  /* 0x0000000908097210 */ /* 0x002fe40007ffe0ff */
[----:B------:R-:W-:Y:S02]  /*01e0*/  FSEL R2, R4, R2, P0 ;  /* 0x0000000204027208 */ /* 0x000fe40000000000 */
[----:B------:R-:W-:Y:S02]  /*01f0*/  ISETP.GE.AND P2, PT, R9, UR4, PT ;  /* 0x0000000409007c0c */ /* 0x000fe4000bf46270 */
[----:B------:R-:W-:-:S11]  /*0200*/  FSEL R3, R5, R3, P0 ;  /* 0x0000000305037208 */ /* 0x000fd60000000000 */
[----:B------:R-:W-:Y:S05]  /*0210*/  @!P2 BRA `(.L_x_17) ;  /* 0xfffffffc00d8a947 */ /* 0x000fea000383ffff */
.L_x_16:
[----:B------:R-:W-:Y:S05]  /*0220*/  BSYNC.RECONVERGENT B0 ;  /* 0x0000000000007941 */ /* 0x000fea0003800200 */
.L_x_15:
[----:B------:R-:W1:Y:S01]  /*0230*/  S2UR UR5, SR_CgaCtaId ;  /* 0x00000000000579c3 */ /* 0x000e620000008800 */
[----:B------:R-:W-:Y:S02]  /*0240*/  UMOV UR4, 0x400 ;  /* 0x0000040000047882 */ /* 0x000fe40000000000 */
[----:B-1----:R-:W-:-:S09]  /*0250*/  ULEA UR4, UR5, UR4, 0x18 ;  /* 0x0000000405047291 */ /* 0x002fd2000f8ec0ff */
[----:B0-----:R-:W0:Y:S03]  /*0260*/  LDS.64 R4, [UR4] ;  /* 0x00000004ff047984 */ /* 0x001e260008000a00 */
.L_x_18:
[----:B0-----:R-:W-:Y:S01]  /*0270*/  DSETP.MAX.AND P0, P2, R4, R2, PT ;  /* 0x000000020400722a */ /* 0x001fe20003a0f000 */
[----:B------:R-:W-:Y:S01]  /*0280*/  IMAD.MOV.U32 R7, RZ, RZ, R5 ;  /* 0x000000ffff077224 */ /* 0x000fe200078e0005 */
[----:B------:R-:W-:Y:S05]  /*0290*/  YIELD ;  /* 0x0000000000007946 */ /* 0x000fea0003800000 */
[----:B------:R-:W-:Y:S02]  /*02a0*/  IMAD.MOV.U32 R8, RZ, RZ, R3 ;  /* 0x000000ffff087224 */ /* 0x000fe400078e0003 */
[----:B------:R-:W-:Y:S02]  /*02b0*/  IMAD.MOV.U32 R6, RZ, RZ, R4 ;  /* 0x000000ffff067224 */ /* 0x000fe400078e0004 */
[----:B------:R-:W-:Y:S01]  /*02c0*/  IMAD.U32 R11, RZ, RZ, UR4 ;  /* 0x00000004ff0b7e24 */ /* 0x000fe2000f8e00ff */
[----:B------:R-:W-:-:S02]  /*02d0*/  FSEL R9, R7, R8, P0 ;  /* 0x0000000807097208 */ /* 0x000fc40000000000 */
[----:B------:R-:W-:Y:S02]  /*02e0*/  MOV R7, R2 ;  /* 0x0000000200077202 */ /* 0x000fe40000000f00 */
[----:B------:R-:W-:Y:S02]  /*02f0*/  @P2 LOP3.LUT R9, R8, 0x80000, RZ, 0xfc, !PT ;  /* 0x0008000008092812 */ /* 0x000fe400078efcff */
[----:B------:R-:W-:-:S03]  /*0300*/  SEL R6, R6, R7, P0 ;  /* 0x0000000706067207 */ /* 0x000fc60000000000 */
[----:B------:R-:W-:-:S06]  /*0310*/  IMAD.MOV.U32 R7, RZ, RZ, R9 ;  /* 0x000000ffff077224 */ /* 0x000fcc00078e0009 */
[----:B------:R-:W0:Y:S02]  /*0320*/  ATOMS.CAS.64 R6, [R11], R4, R6 ;  /* 0x000000040b06738d */ /* 0x000e240000000406 */
[-C--:B0-----:R-:W-:Y:S02]  /*0330*/  ISETP.NE.U32.AND P0, PT, R4, R6.reuse, PT ;  /* 0x000000060400720c */ /* 0x081fe40003f05070 */
[----:B------:R-:W-:Y:S02]  /*0340*/  MOV R4, R6 ;  /* 0x0000000600047202 */ /* 0x000fe40000000f00 */
        /* <DEDUP_REMOVED lines=17> */
.L_x_19:
        /* <DEDUP_REMOVED lines=10> */
.L_x_67:


//--------------------- .text._Z9conv_instPdS_S_S_iiS_ --------------------------
	.section	.text._Z9conv_instPdS_S_S_iiS_,"ax",@progbits
	.align	128
        .global         _Z9conv_instPdS_S_S_iiS_
        .type           _Z9conv_instPdS_S_S_iiS_,@function
        .size           _Z9conv_instPdS_S_S_iiS_,(.L_x_60 - _Z9conv_instPdS_S_S_iiS_)
        .other          _Z9conv_instPdS_S_S_iiS_,@"STO_CUDA_ENTRY STV_DEFAULT"
_Z9conv_instPdS_S_S_iiS_:
.text._Z9conv_instPdS_S_S_iiS_:
[----:B------:R-:W-:Y:S01]  /*0000*/  LDC R1, c[0x0][0x37c] ;  /* 0x0000df00ff017b82 */ /* 0x000fe20000000800 */
[----:B------:R-:W0:Y:S07]  /*0010*/  S2R R3, SR_TID.X ;  /* 0x0000000000037919 */ /* 0x000e2e0000002100 */
[----:B------:R-:W0:Y:S01]  /*0020*/  S2UR UR4, SR_CTAID.X ;  /* 0x00000000000479c3 */ /* 0x000e220000002500 */
[----:B------:R-:W1:Y:S01]  /*0030*/  LDCU.64 UR6, c[0x0][0x3a0] ;  /* 0x00007400ff0677ac */ /* 0x000e620008000a00 */
[----:B------:R-:W-:Y:S06]  /*0040*/  BSSY.RECONVERGENT B0, `(.L_x_20) ;  /* 0x00001ae000007945 */ /* 0x000fec0003800200 */
[----:B------:R-:W0:Y:S02]  /*0050*/  LDC R22, c[0x0][0x360] ;  /* 0x0000d800ff167b82 */ /* 0x000e240000000800 */
[----:B0-----:R-:W-:Y:S01]  /*0060*/  IMAD R22, R22, UR4, R3 ;  /* 0x0000000416167c24 */ /* 0x001fe2000f8e0203 */
[----:B-1----:R-:W-:-:S03]  /*0070*/  UIADD3 UR4, UPT, UPT, UR7, -0x1, URZ ;  /* 0xffffffff07047890 */ /* 0x002fc6000fffe0ff */
[----:B------:R-:W-:-:S05]  /*0080*/  VIADD R0, R22, UR6 ;  /* 0x0000000616007c36 */ /* 0x000fca0008000000 */
[----:B------:R-:W-:-:S04]  /*0090*/  ISETP.GE.AND P0, PT, R0, UR4, PT ;  /* 0x0000000400007c0c */ /* 0x000fc8000bf06270 */
[----:B------:R-:W-:-:S13]  /*00a0*/  ISETP.LE.OR P0, PT, R22, UR6, P0 ;  /* 0x0000000616007c0c */ /* 0x000fda0008703670 */
[----:B------:R-:W-:Y:S05]  /*00b0*/  @P0 BRA `(.L_x_21) ;  /* 0x0000001800980947 */ /* 0x000fea0003800000 */
[----:B------:R-:W-:Y:S02]  /*00c0*/  VIADD R3, R0, 0xffffffff ;  /* 0xffffffff00037836 */ /* 0x000fe40000000000 */
[----:B------:R-:W-:-:S05]  /*00d0*/  VIADD R6, R22, -UR6 ;  /* 0x8000000616067c36 */ /* 0x000fca0008000000 */
[----:B------:R-:W-:-:S13]  /*00e0*/  ISETP.GE.AND P0, PT, R6, R3, PT ;  /* 0x000000030600720c */ /* 0x000fda0003f06270 */
[----:B------:R-:W-:Y:S05]  /*00f0*/  @P0 BRA `(.L_x_21) ;  /* 0x0000001800880947 */ /* 0x000fea0003800000 */
[----:B------:R-:W0:Y:S08]  /*0100*/  LDC.64 R26, c[0x0][0x358] ;  /* 0x0000d600ff1a7b82 */ /* 0x000e300000000a00 */
[----:B------:R-:W1:Y:S08]  /*0110*/  LDC.64 R24, c[0x0][0x390] ;  /* 0x0000e400ff187b82 */ /* 0x000e700000000a00 */
[----:B------:R-:W2:Y:S01]  /*0120*/  LDC.64 R2, c[0x0][0x3a8] ;  /* 0x0000ea00ff027b82 */ /* 0x000ea20000000a00 */
[----:B0-----:R-:W-:-:S07]  /*0130*/  R2UR UR4, R26 ;  /* 0x000000001a0472ca */ /* 0x001fce00000e0000 */
[----:B------:R-:W0:Y:S01]  /*0140*/  LDC.64 R10, c[0x0][0x388] ;  /* 0x0000e200ff0a7b82 */ /* 0x000e220000000a00 */
[----:B------:R-:W-:Y:S01]  /*0150*/  R2UR UR5, R27 ;  /* 0x000000001b0572ca */ /* 0x000fe200000e0000 */
[----:B-1----:R-:W-:-:S12]  /*0160*/  IMAD.WIDE R24, R22, 0x8, R24 ;  /* 0x0000000816187825 */ /* 0x002fd800078e0218 */
[----:B------:R-:W3:Y:S01]  /*0170*/  LDG.E.64 R4, desc[UR4][R24.64] ;  /* 0x0000000418047981 */ /* 0x000ee2000c1e1b00 */
[----:B------:R-:W-:Y:S01]  /*0180*/  R2UR UR8, R26 ;  /* 0x000000001a0872ca */ /* 0x000fe200000e0000 */
[----:B--2---:R-:W-:Y:S01]  /*0190*/  IMAD.WIDE R2, R6, 0x8, R2 ;  /* 0x0000000806027825 */ /* 0x004fe200078e0202 */
[----:B------:R-:W-:-:S05]  /*01a0*/  R2UR UR9, R27 ;  /* 0x000000001b0972ca */ /* 0x000fca00000e0000 */
[----:B------:R-:W2:Y:S01]  /*01b0*/  LDG.E.64 R2, desc[UR4][R2.64] ;  /* 0x0000000402027981 */ /* 0x000ea2000c1e1b00 */
[----:B0-----:R-:W-:-:S07]  /*01c0*/  IMAD.WIDE R10, R6, 0x8, R10 ;  /* 0x00000008060a7825 */ /* 0x001fce00078e020a */
[----:B------:R-:W2:Y:S01]  /*01d0*/  LDG.E.64 R10, desc[UR8][R10.64] ;  /* 0x000000080a0a7981 */ /* 0x000ea2000c1e1b00 */
[----:B------:R-:W-:Y:S01]  /*01e0*/  UMOV UR4, 0x1ff62705 ;  /* 0x1ff6270500047882 */ /* 0x000fe20000000000 */
[----:B------:R-:W-:Y:S01]  /*01f0*/  UMOV UR5, 0x40040d93 ;  /* 0x40040d9300057882 */ /* 0x000fe20000000000 */
[----:B------:R-:W-:Y:S01]  /*0200*/  IMAD.MOV.U32 R14, RZ, RZ, 0x1 ;  /* 0x00000001ff0e7424 */ /* 0x000fe200078e00ff */
[----:B------:R-:W-:Y:S01]  /*0210*/  BSSY.RECONVERGENT B1, `(.L_x_22) ;  /* 0x000001c000017945 */ /* 0x000fe20003800200 */
[----:B---3--:R-:W-:-:S06]  /*0220*/  DMUL R8, R4, UR4 ;  /* 0x0000000404087c28 */ /* 0x008fcc0008000000 */
[----:B------:R-:W0:Y:S02]  /*0230*/  MUFU.RCP64H R15, R9 ;  /* 0x00000009000f7308 */ /* 0x000e240000001800 */
[----:B0-----:R-:W-:-:S08]  /*0240*/  DFMA R12, -R8, R14, 1 ;  /* 0x3ff00000080c742b */ /* 0x001fd0000000010e */
[----:B------:R-:W-:Y:S02]  /*0250*/  DFMA R16, R12, R12, R12 ;  /* 0x0000000c0c10722b */ /* 0x000fe4000000000c */
[----:B--2---:R-:W-:-:S06]  /*0260*/  DADD R12, -R2, R10 ;  /* 0x00000000020c7229 */ /* 0x004fcc000000010a */
[----:B------:R-:W-:Y:S02]  /*0270*/  DFMA R16, R14, R16, R14 ;  /* 0x000000100e10722b */ /* 0x000fe4000000000e */
[----:B------:R-:W-:Y:S01]  /*0280*/  DADD R12, R12, 1 ;  /* 0x3ff000000c0c7429 */ /* 0x000fe20000000000 */
[----:B------:R-:W-:Y:S01]  /*0290*/  UMOV UR4, 0x47ae147b ;  /* 0x47ae147b00047882 */ /* 0x000fe20000000000 */
[----:B------:R-:W-:Y:S01]  /*02a0*/  UMOV UR5, 0x3f747ae1 ;  /* 0x3f747ae100057882 */ /* 0x000fe20000000000 */
[----:B------:R-:W0:Y:S03]  /*02b0*/  LDC.64 R14, c[0x0][0x398] ;  /* 0x0000e600ff0e7b82 */ /* 0x000e260000000a00 */
[----:B------:R-:W-:Y:S02]  /*02c0*/  DFMA R2, -R8, R16, 1 ;  /* 0x3ff000000802742b */ /* 0x000fe40000000110 */
[----:B------:R-:W-:-:S06]  /*02d0*/  DMUL R18, R12, UR4 ;  /* 0x000000040c127c28 */ /* 0x000fcc0008000000 */
[----:B------:R-:W-:-:S08]  /*02e0*/  DFMA R2, R16, R2, R16 ;  /* 0x000000021002722b */ /* 0x000fd00000000010 */
[----:B------:R-:W-:-:S08]  /*02f0*/  DMUL R10, R18, R2 ;  /* 0x00000002120a7228 */ /* 0x000fd00000000000 */
[----:B------:R-:W-:-:S08]  /*0300*/  DFMA R12, -R8, R10, R18 ;  /* 0x0000000a080c722b */ /* 0x000fd00000000112 */
[----:B------:R-:W-:Y:S01]  /*0310*/  DFMA R2, R2, R12, R10 ;  /* 0x0000000c0202722b */ /* 0x000fe2000000000a */
[----:B------:R-:W-:-:S09]  /*0320*/  FSETP.GEU.AND P1, PT, |R19|, 6.5827683646048100446e-37, PT ;  /* 0x036000001300780b */ /* 0x000fd20003f2e200 */
[----:B------:R-:W-:-:S05]  /*0330*/  FFMA R0, RZ, R9, R3 ;  /* 0x00000009ff007223 */ /* 0x000fca0000000003 */
[----:B------:R-:W-:Y:S01]  /*0340*/  FSETP.GT.AND P0, PT, |R0|, 1.469367938527859385e-39, PT ;  /* 0x001000000000780b */ /* 0x000fe20003f04200 */
[----:B0-----:R-:W-:-:S12]  /*0350*/  IMAD.WIDE R22, R22, 0x8, R14 ;  /* 0x0000000816167825 */ /* 0x001fd800078e020e */
[----:B------:R-:W-:Y:S05]  /*0360*/  @P0 BRA P1, `(.L_x_23) ;  /* 0x0000000000180947 */ /* 0x000fea0000800000 */
[----:B------:R-:W-:Y:S01]  /*0370*/  IMAD.MOV.U32 R12, RZ, RZ, R18 ;  /* 0x000000ffff0c7224 */ /* 0x000fe200078e0012 */
[----:B------:R-:W-:Y:S01]  /*0380*/  MOV R7, 0x3b0 ;  /* 0x000003b000077802 */ /* 0x000fe20000000f00 */
[----:B------:R-:W-:-:S07]  /*0390*/  IMAD.MOV.U32 R13, RZ, RZ, R19 ;  /* 0x000000ffff0d7224 */ /* 0x000fce00078e0013 */
[----:B------:R-:W-:Y:S05]  /*03a0*/  CALL.REL.NOINC `($__internal_1_$__cuda_sm20_div_rn_f64_full) ;  /* 0x0000001400e87944 */ /* 0x000fea0003c00000 */
[----:B------:R-:W-:Y:S02]  /*03b0*/  IMAD.MOV.U32 R2, RZ, RZ, R32 ;  /* 0x000000ffff027224 */ /* 0x000fe400078e0020 */
[----:B------:R-:W-:-:S07]  /*03c0*/  IMAD.MOV.U32 R3, RZ, RZ, R33 ;  /* 0x000000ffff037224 */ /* 0x000fce00078e0021 */
.L_x_23:
[----:B------:R-:W-:Y:S05]  /*03d0*/  BSYNC.RECONVERGENT B1 ;  /* 0x0000000000017941 */ /* 0x000fea0003800200 */
.L_x_22:
[C---:B------:R-:W-:Y:S01]  /*03e0*/  DADD R8, R4.reuse, R4 ;  /* 0x0000000004087229 */ /* 0x040fe20000000004 */
[----:B------:R-:W0:Y:S01]  /*03f0*/  LDCU UR4, c[0x0][0x3a0] ;  /* 0x00007400ff0477ac */ /* 0x000e220008000800 */
[----:B------:R-:W-:Y:S01]  /*0400*/  IMAD.MOV.U32 R10, RZ, RZ, 0x1 ;  /* 0x00000001ff0a7424 */ /* 0x000fe200078e00ff */
[----:B------:R-:W-:Y:S05]  /*0410*/  BSSY.RECONVERGENT B1, `(.L_x_24) ;  /* 0x000001a000017945 */ /* 0x000fea0003800200 */
[----:B------:R-:W-:-:S06]  /*0420*/  DMUL R8, R4, R8 ;  /* 0x0000000804087228 */ /* 0x000fcc0000000000 */
[----:B------:R-:W1:Y:S01]  /*0430*/  MUFU.RCP64H R11, R9 ;  /* 0x00000009000b7308 */ /* 0x000e620000001800 */
[----:B0-----:R-:W-:-:S04]  /*0440*/  UIADD3 UR5, UPT, UPT, URZ, -UR4, URZ ;  /* 0x80000004ff057290 */ /* 0x001fc8000fffe0ff */
[----:B------:R-:W-:-:S03]  /*0450*/  UIMAD UR4, UR5, UR4, URZ ;  /* 0x00000004050472a4 */ /* 0x000fc6000f8e02ff */
[----:B------:R-:W-:Y:S01]  /*0460*/  UMOV UR5, 0x3f747ae1 ;  /* 0x3f747ae100057882 */ /* 0x000fe20000000000 */
[----:B-1----:R-:W-:-:S05]  /*0470*/  DFMA R12, -R8, R10, 1 ;  /* 0x3ff00000080c742b */ /* 0x002fca000000010a */
[----:B------:R-:W0:Y:S01]  /*0480*/  I2F.F64 R4, UR4 ;  /* 0x0000000400047d12 */ /* 0x000e220008201c00 */
[----:B------:R-:W-:Y:S02]  /*0490*/  UMOV UR4, 0x47ae147b ;  /* 0x47ae147b00047882 */ /* 0x000fe40000000000 */
[----:B------:R-:W-:-:S08]  /*04a0*/  DFMA R12, R12, R12, R12 ;  /* 0x0000000c0c0c722b */ /* 0x000fd0000000000c */
[----:B------:R-:W-:Y:S02]  /*04b0*/  DFMA R10, R10, R12, R10 ;  /* 0x0000000c0a0a722b */ /* 0x000fe4000000000a */
[----:B0-----:R-:W-:-:S06]  /*04c0*/  DMUL R4, R4, UR4 ;  /* 0x0000000404047c28 */ /* 0x001fcc0008000000 */
[----:B------:R-:W-:Y:S02]  /*04d0*/  DFMA R14, -R8, R10, 1 ;  /* 0x3ff00000080e742b */ /* 0x000fe4000000010a */
[----:B------:R-:W-:-:S06]  /*04e0*/  DMUL R12, R4, UR4 ;  /* 0x00000004040c7c28 */ /* 0x000fcc0008000000 */
        /* <DEDUP_REMOVED lines=9> */
[----:B------:R-:W-:Y:S05]  /*0580*/  CALL.REL.NOINC `($__internal_1_$__cuda_sm20_div_rn_f64_full) ;  /* 0x0000001400707944 */ /* 0x000fea0003c00000 */
[----:B------:R-:W-:Y:S02]  /*0590*/  IMAD.MOV.U32 R4, RZ, RZ, R32 ;  /* 0x000000ffff047224 */ /* 0x000fe400078e0020 */
[----:B------:R-:W-:-:S07]  /*05a0*/  IMAD.MOV.U32 R5, RZ, RZ, R33 ;  /* 0x000000ffff057224 */ /* 0x000fce00078e0021 */
.L_x_25:
[----:B------:R-:W-:Y:S05]  /*05b0*/  BSYNC.RECONVERGENT B1 ;  /* 0x0000000000017941 */ /* 0x000fea0003800200 */
.L_x_24:
[----:B------:R-:W-:Y:S01]  /*05c0*/  IMAD.MOV.U32 R8, RZ, RZ, 0x652b82fe ;  /* 0x652b82feff087424 */ /* 0x000fe200078e00ff */
[----:B------:R-:W-:Y:S01]  /*05d0*/  UMOV UR4, 0xfefa39ef ;  /* 0xfefa39ef00047882 */ /* 0x000fe20000000000 */
[----:B------:R-:W-:Y:S01]  /*05e0*/  IMAD.MOV.U32 R9, RZ, RZ, 0x3ff71547 ;  /* 0x3ff71547ff097424 */ /* 0x000fe200078e00ff */
[----:B------:R-:W-:Y:S01]  /*05f0*/  UMOV UR5, 0x3fe62e42 ;  /* 0x3fe62e4200057882 */ /* 0x000fe20000000000 */
[----:B------:R-:W-:Y:S01]  /*0600*/  FSETP.GEU.AND P0, PT, |R5|, 4.1917929649353027344, PT ;  /* 0x4086232b0500780b */ /* 0x000fe20003f0e200 */
[----:B------:R-:W-:Y:S03]  /*0610*/  BSSY.RECONVERGENT B1, `(.L_x_26) ;  /* 0x0000036000017945 */ /* 0x000fe60003800200 */
[----:B------:R-:W-:-:S08]  /*0620*/  DFMA R8, R4, R8, 6.75539944105574400000e+15 ;  /* 0x433800000408742b */ /* 0x000fd00000000008 */
[----:B------:R-:W-:-:S08]  /*0630*/  DADD R10, R8, -6.75539944105574400000e+15 ;  /* 0xc3380000080a7429 */ /* 0x000fd00000000000 */
[----:B------:R-:W-:Y:S01]  /*0640*/  DFMA R12, R10, -UR4, R4 ;  /* 0x800000040a0c7c2b */ /* 0x000fe20008000004 */
[----:B------:R-:W-:Y:S01]  /*0650*/  UMOV UR4, 0x3b39803f ;  /* 0x3b39803f00047882 */ /* 0x000fe20000000000 */
[----:B------:R-:W-:-:S06]  /*0660*/  UMOV UR5, 0x3c7abc9e ;  /* 0x3c7abc9e00057882 */ /* 0x000fcc0000000000 */
[----:B------:R-:W-:Y:S01]  /*0670*/  DFMA R10, R10, -UR4, R12 ;  /* 0x800000040a0a7c2b */ /* 0x000fe2000800000c */
[----:B------:R-:W-:Y:S01]  /*0680*/  UMOV UR4, 0x69ce2bdf ;  /* 0x69ce2bdf00047882 */ /* 0x000fe20000000000 */
[----:B------:R-:W-:Y:S01]  /*0690*/  IMAD.MOV.U32 R12, RZ, RZ, -0x35dec16 ;  /* 0xfca213eaff0c7424 */ /* 0x000fe200078e00ff */
[----:B------:R-:W-:Y:S01]  /*06a0*/  UMOV UR5, 0x3e5ade15 ;  /* 0x3e5ade1500057882 */ /* 0x000fe20000000000 */
[----:B------:R-:W-:-:S06]  /*06b0*/  IMAD.MOV.U32 R13, RZ, RZ, 0x3e928af3 ;  /* 0x3e928af3ff0d7424 */ /* 0x000fcc00078e00ff */
[----:B------:R-:W-:Y:S01]  /*06c0*/  DFMA R12, R10, UR4, R12 ;  /* 0x000000040a0c7c2b */ /* 0x000fe2000800000c */
[----:B------:R-:W-:Y:S01]  /*06d0*/  UMOV UR4, 0x62401315 ;  /* 0x6240131500047882 */ /* 0x000fe20000000000 */
[----:B------:R-:W-:-:S06]  /*06e0*/  UMOV UR5, 0x3ec71dee ;  /* 0x3ec71dee00057882 */ /* 0x000fcc0000000000 */
[----:B------:R-:W-:Y:S01]  /*06f0*/  DFMA R12, R10, R12, UR4 ;  /* 0x000000040a0c7e2b */ /* 0x000fe2000800000c */
        /* <DEDUP_REMOVED lines=20> */
[----:B------:R-:W-:-:S08]  /*0840*/  DFMA R12, R10, R12, UR4 ;  /* 0x000000040a0c7e2b */ /* 0x000fd0000800000c */
[----:B------:R-:W-:-:S08]  /*0850*/  DFMA R12, R10, R12, 1 ;  /* 0x3ff000000a0c742b */ /* 0x000fd0000000000c */
[----:B------:R-:W-:-:S10]  /*0860*/  DFMA R12, R10, R12, 1 ;  /* 0x3ff000000a0c742b */ /* 0x000fd4000000000c */
[----:B------:R-:W-:Y:S02]  /*0870*/  IMAD R11, R8, 0x100000, R13 ;  /* 0x00100000080b7824 */ /* 0x000fe400078e020d */
[----:B------:R-:W-:Y:S01]  /*0880*/  IMAD.MOV.U32 R10, RZ, RZ, R12 ;  /* 0x000000ffff0a7224 */ /* 0x000fe200078e000c */
[----:B------:R-:W-:Y:S06]  /*0890*/  @!P0 BRA `(.L_x_27) ;  /* 0x0000000000348947 */ /* 0x000fec0003800000 */
[----:B------:R-:W-:Y:S01]  /*08a0*/  FSETP.GEU.AND P1, PT, |R5|, 4.2275390625, PT ;  /* 0x408748000500780b */ /* 0x000fe20003f2e200 */
[C---:B------:R-:W-:Y:S02]  /*08b0*/  DADD R10, R4.reuse, +INF ;  /* 0x7ff00000040a7429 */ /* 0x040fe40000000000 */
[----:B------:R-:W-:-:S08]  /*08c0*/  DSETP.GEU.AND P0, PT, R4, RZ, PT ;  /* 0x000000ff0400722a */ /* 0x000fd00003f0e000 */
[----:B------:R-:W-:Y:S02]  /*08d0*/  FSEL R10, R10, RZ, P0 ;  /* 0x000000ff0a0a7208 */ /* 0x000fe40000000000 */
[----:B------:R-:W-:Y:S01]  /*08e0*/  @!P1 LEA.HI R0, R8, R8, RZ, 0x1 ;  /* 0x0000000808009211 */ /* 0x000fe200078f08ff */
[----:B------:R-:W-:Y:S01]  /*08f0*/  @!P1 IMAD.MOV.U32 R4, RZ, RZ, R12 ;  /* 0x000000ffff049224 */ /* 0x000fe200078e000c */
[----:B------:R-:W-:Y:S02]  /*0900*/  FSEL R11, R11, RZ, P0 ;  /* 0x000000ff0b0b7208 */ /* 0x000fe40000000000 */
[----:B------:R-:W-:-:S05]  /*0910*/  @!P1 SHF.R.S32.HI R5, RZ, 0x1, R0 ;  /* 0x00000001ff059819 */ /* 0x000fca0000011400 */
[----:B------:R-:W-:Y:S02]  /*0920*/  @!P1 IMAD.IADD R8, R8, 0x1, -R5 ;  /* 0x0000000108089824 */ /* 0x000fe400078e0a05 */
[----:B------:R-:W-:-:S03]  /*0930*/  @!P1 IMAD R5, R5, 0x100000, R13 ;  /* 0x0010000005059824 */ /* 0x000fc600078e020d */
[----:B------:R-:W-:Y:S01]  /*0940*/  @!P1 LEA R9, R8, 0x3ff00000, 0x14 ;  /* 0x3ff0000008099811 */ /* 0x000fe200078ea0ff */
[----:B------:R-:W-:-:S06]  /*0950*/  @!P1 IMAD.MOV.U32 R8, RZ, RZ, RZ ;  /* 0x000000ffff089224 */ /* 0x000fcc00078e00ff */
[----:B------:R-:W-:-:S11]  /*0960*/  @!P1 DMUL R10, R4, R8 ;  /* 0x00000008040a9228 */ /* 0x000fd60000000000 */
.L_x_27:
[----:B------:R-:W-:Y:S05]  /*0970*/  BSYNC.RECONVERGENT B1 ;  /* 0x0000000000017941 */ /* 0x000fea0003800200 */
.L_x_26:
[----:B------:R-:W-:Y:S02]  /*0980*/  R2UR UR4, R26 ;  /* 0x000000001a0472ca */ /* 0x000fe400000e0000 */
[----:B------:R-:W-:-:S13]  /*0990*/  R2UR UR5, R27 ;  /* 0x000000001b0572ca */ /* 0x000fda00000e0000 */
[----:B------:R-:W2:Y:S01]  /*09a0*/  LDG.E.64 R4, desc[UR4][R22.64] ;  /* 0x0000000416047981 */ /* 0x000ea2000c1e1b00 */
[----:B------:R-:W-:Y:S01]  /*09b0*/  R2UR UR8, R26 ;  /* 0x000000001a0872ca */ /* 0x000fe200000e0000 */
[----:B------:R-:W0:Y:S01]  /*09c0*/  LDCU UR4, c[0x0][0x3a0] ;  /* 0x00007400ff0477ac */ /* 0x000e220008000800 */
[----:B------:R-:W-:Y:S01]  /*09d0*/  R2UR UR9, R27 ;  /* 0x000000001b0972ca */ /* 0x000fe200000e0000 */
[----:B0-----:R-:W-:-:S04]  /*09e0*/  ULOP3.LUT UR5, UR4, 0x7fffffff, URZ, 0xc0, !UPT ;  /* 0x7fffffff04057892 */ /* 0x001fc8000f8ec0ff */
[----:B------:R-:W-:Y:S01]  /*09f0*/  UISETP.NE.AND UP0, UPT, UR5, 0x1, UPT ;  /* 0x000000010500788c */ /* 0x000fe2000bf05270 */
[----:B--2---:R-:W-:-:S07]  /*0a00*/  DFMA R20, R10, R2, R4 ;  /* 0x000000020a14722b */ /* 0x004fce0000000004 */
[----:B------:R0:W-:Y:S01]  /*0a10*/  STG.E.64 desc[UR8][R22.64], R20 ;  /* 0x0000001416007986 */ /* 0x0001e2000c101b08 */
[----:B------:R-:W-:Y:S05]  /*0a20*/  BRA.U !UP0, `(.L_x_21) ;  /* 0x00000011083c7547 */ /* 0x000fea000b800000 */
[----:B------:R-:W-:Y:S02]  /*0a30*/  UIADD3 UR5, UPT, UPT, -UR4, 0x1, URZ ;  /* 0x0000000104057890 */ /* 0x000fe4000fffe1ff */
[----:B------:R-:W-:Y:S02]  /*0a40*/  ULEA UR7, -UR4, URZ, 0x1 ;  /* 0x000000ff04077291 */ /* 0x000fe4000f8e09ff */
[----:B------:R-:W-:Y:S02]  /*0a50*/  UIADD3 UR4, UPT, UPT, UR4, -0x1, URZ ;  /* 0xffffffff04047890 */ /* 0x000fe4000fffe0ff */
[----:B------:R-:W-:Y:S02]  /*0a60*/  IMAD.U32 R4, RZ, RZ, UR5 ;  /* 0x00000005ff047e24 */ /* 0x000fe4000f8e00ff */
[----:B------:R-:W-:Y:S02]  /*0a70*/  IMAD.U32 R5, RZ, RZ, UR7 ;  /* 0x00000007ff057e24 */ /* 0x000fe4000f8e00ff */
[----:B------:R-:W-:-:S07]  /*0a80*/  IMAD.U32 R0, RZ, RZ, UR4 ;  /* 0x00000004ff007e24 */ /* 0x000fce000f8e00ff */
.L_x_40:
[----:B------:R-:W-:Y:S01]  /*0a90*/  R2UR UR4, R26 ;  /* 0x000000001a0472ca */ /* 0x000fe200000e0000 */
[----:B-1----:R-:W1:Y:S01]  /*0aa0*/  LDC.64 R16, c[0x0][0x3a8] ;  /* 0x0000ea00ff107b82 */ /* 0x002e620000000a00 */
[----:B------:R-:W-:-:S07]  /*0ab0*/  R2UR UR5, R27 ;  /* 0x000000001b0572ca */ /* 0x000fce00000e0000 */
[----:B------:R-:W2:Y:S06]  /*0ac0*/  LDC.64 R14, c[0x0][0x388] ;  /* 0x0000e200ff0e7b82 */ /* 0x000eac0000000a00 */
[----:B------:R-:W3:Y:S01]  /*0ad0*/  LDG.E.64 R18, desc[UR4][R24.64] ;  /* 0x0000000418127981 */ /* 0x000ee2000c1e1b00 */
[----:B------:R-:W-:Y:S01]  /*0ae0*/  R2UR UR8, R26 ;  /* 0x000000001a0872ca */ /* 0x000fe200000e0000 */
[----:B------:R-:W-:Y:S01]  /*0af0*/  VIADD R3, R6, 0x1 ;  /* 0x0000000106037836 */ /* 0x000fe20000000000 */
[----:B------:R-:W-:-:S03]  /*0b00*/  R2UR UR9, R27 ;  /* 0x000000001b0972ca */ /* 0x000fc600000e0000 */
[----:B-1----:R-:W-:-:S04]  /*0b10*/  IMAD.WIDE R16, R3, 0x8, R16 ;  /* 0x0000000803107825 */ /* 0x002fc800078e0210 */
[----:B--2---:R-:W-:Y:S02]  /*0b20*/  IMAD.WIDE R14, R3, 0x8, R14 ;  /* 0x00000008030e7825 */ /* 0x004fe400078e020e */
[----:B------:R-:W2:Y:S04]  /*0b30*/  LDG.E.64 R2, desc[UR4][R16.64] ;  /* 0x0000000410027981 */ /* 0x000ea8000c1e1b00 */
[----:B------:R-:W2:Y:S01]  /*0b40*/  LDG.E.64 R10, desc[UR8][R14.64] ;  /* 0x000000080e0a7981 */ /* 0x000ea2000c1e1b00 */
[----:B------:R-:W-:Y:S01]  /*0b50*/  UMOV UR4, 0x1ff62705 ;  /* 0x1ff6270500047882 */ /* 0x000fe20000000000 */
[----:B------:R-:W-:Y:S01]  /*0b60*/  UMOV UR5, 0x40040d93 ;  /* 0x40040d9300057882 */ /* 0x000fe20000000000 */
[----:B------:R-:W-:Y:S01]  /*0b70*/  IMAD.MOV.U32 R12, RZ, RZ, 0x1 ;  /* 0x00000001ff0c7424 */ /* 0x000fe200078e00ff */
[----:B------:R-:W-:Y:S01]  /*0b80*/  BSSY.RECONVERGENT B1, `(.L_x_28) ;  /* 0x0000018000017945 */ /* 0x000fe20003800200 */
[----:B---3--:R-:W-:Y:S01]  /*0b90*/  DMUL R8, R18, UR4 ;  /* 0x0000000412087c28 */ /* 0x008fe20008000000 */
[----:B------:R-:W-:Y:S01]  /*0ba0*/  UMOV UR4, 0x47ae147b ;  /* 0x47ae147b00047882 */ /* 0x000fe20000000000 */
[----:B------:R-:W-:-:S04]  /*0bb0*/  UMOV UR5, 0x3f747ae1 ;  /* 0x3f747ae100057882 */ /* 0x000fc80000000000 */
[----:B------:R-:W1:Y:S02]  /*0bc0*/  MUFU.RCP64H R13, R9 ;  /* 0x00000009000d7308 */ /* 0x000e640000001800 */
[----:B-1----:R-:W-:Y:S02]  /*0bd0*/  DFMA R28, -R8, R12, 1 ;  /* 0x3ff00000081c742b */ /* 0x002fe4000000010c */
[----:B--2---:R-:W-:-:S06]  /*0be0*/  DADD R2, -R2, R10 ;  /* 0x0000000002027229 */ /* 0x004fcc000000010a */
[----:B------:R-:W-:Y:S02]  /*0bf0*/  DFMA R28, R28, R28, R28 ;  /* 0x0000001c1c1c722b */ /* 0x000fe4000000001c */
[----:B------:R-:W-:-:S06]  /*0c00*/  DADD R2, R2, 1 ;  /* 0x3ff0000002027429 */ /* 0x000fcc0000000000 */
[----:B------:R-:W-:Y:S02]  /*0c10*/  DFMA R28, R12, R28, R12 ;  /* 0x0000001c0c1c722b */ /* 0x000fe4000000000c */
[----:B------:R-:W-:-:S06]  /*0c20*/  DMUL R12, R2, UR4 ;  /* 0x00000004020c7c28 */ /* 0x000fcc0008000000 */
[----:B------:R-:W-:-:S04]  /*0c30*/  DFMA R10, -R8, R28, 1 ;  /* 0x3ff00000080a742b */ /* 0x000fc8000000011c */
[----:B------:R-:W-:-:S04]  /*0c40*/  FSETP.GEU.AND P1, PT, |R13|, 6.5827683646048100446e-37, PT ;  /* 0x036000000d00780b */ /* 0x000fc80003f2e200 */
[----:B------:R-:W-:-:S08]  /*0c50*/  DFMA R10, R28, R10, R28 ;  /* 0x0000000a1c0a722b */ /* 0x000fd0000000001c */
[----:B------:R-:W-:-:S08]  /*0c60*/  DMUL R2, R12, R10 ;  /* 0x0000000a0c027228 */ /* 0x000fd00000000000 */
[----:B------:R-:W-:-:S08]  /*0c70*/  DFMA R28, -R8, R2, R12 ;  /* 0x00000002081c722b */ /* 0x000fd0000000010c */
[----:B------:R-:W-:-:S10]  /*0c80*/  DFMA R2, R10, R28, R2 ;  /* 0x0000001c0a02722b */ /* 0x000fd40000000002 */
[----:B------:R-:W-:-:S05]  /*0c90*/  FFMA R7, RZ, R9, R3 ;  /* 0x00000009ff077223 */ /* 0x000fca0000000003 */
[----:B------:R-:W-:-:S13]  /*0ca0*/  FSETP.GT.AND P0, PT, |R7|, 1.469367938527859385e-39, PT ;  /* 0x001000000700780b */ /* 0x000fda0003f04200 */
[----:B------:R-:W-:Y:S05]  /*0cb0*/  @P0 BRA P1, `(.L_x_29) ;  /* 0x0000000000100947 */ /* 0x000fea0000800000 */
[----:B------:R-:W-:-:S07]  /*0cc0*/  MOV R7, 0xce0 ;  /* 0x00000ce000077802 */ /* 0x000fce0000000f00 */
[----:B0-----:R-:W-:Y:S05]  /*0cd0*/  CALL.REL.NOINC `($__internal_1_$__cuda_sm20_div_rn_f64_full) ;  /* 0x0000000c009c7944 */ /* 0x001fea0003c00000 */
[----:B------:R-:W-:Y:S02]  /*0ce0*/  IMAD.MOV.U32 R2, RZ, RZ, R32 ;  /* 0x000000ffff027224 */ /* 0x000fe400078e0020 */
[----:B------:R-:W-:-:S07]  /*0cf0*/  IMAD.MOV.U32 R3, RZ, RZ, R33 ;  /* 0x000000ffff037224 */ /* 0x000fce00078e0021 */
.L_x_29:
[----:B------:R-:W-:Y:S05]  /*0d00*/  BSYNC.RECONVERGENT B1 ;  /* 0x0000000000017941 */ /* 0x000fea0003800200 */
.L_x_28:
[C---:B------:R-:W-:Y:S01]  /*0d10*/  DADD R8, R18.reuse, R18 ;  /* 0x0000000012087229 */ /* 0x040fe20000000012 */
[----:B------:R-:W-:Y:S01]  /*0d20*/  IMAD.MOV.U32 R10, RZ, RZ, 0x1 ;  /* 0x00000001ff0a7424 */ /* 0x000fe200078e00ff */
[----:B------:R-:W-:Y:S01]  /*0d30*/  UMOV UR4, 0x47ae147b ;  /* 0x47ae147b00047882 */ /* 0x000fe20000000000 */
[----:B------:R-:W-:Y:S01]  /*0d40*/  IMAD R7, R0, R4, RZ ;  /* 0x0000000400077224 */ /* 0x000fe200078e02ff */
[----:B------:R-:W-:Y:S01]  /*0d50*/  UMOV UR5, 0x3f747ae1 ;  /* 0x3f747ae100057882 */ /* 0x000fe20000000000 */
[----:B------:R-:W-:Y:S03]  /*0d60*/  BSSY.RECONVERGENT B1, `(.L_x_30) ;  /* 0x0000018000017945 */ /* 0x000fe60003800200 */
[----:B------:R-:W-:Y:S02]  /*0d70*/  DMUL R18, R18, R8 ;  /* 0x0000000812127228 */ /* 0x000fe40000000000 */
[----:B------:R-:W1:Y:S08]  /*0d80*/  I2F.F64 R8, R7 ;  /* 0x0000000700087312 */ /* 0x000e700000201c00 */
[----:B------:R-:W2:Y:S01]  /*0d90*/  MUFU.RCP64H R11, R19 ;  /* 0x00000013000b7308 */ /* 0x000ea20000001800 */
[----:B-1----:R-:W-:-:S02]  /*0da0*/  DMUL R8, R8, UR4 ;  /* 0x0000000408087c28 */ /* 0x002fc40008000000 */
[----:B--2---:R-:W-:-:S08]  /*0db0*/  DFMA R12, -R18, R10, 1 ;  /* 0x3ff00000120c742b */ /* 0x004fd0000000010a */
[----:B------:R-:W-:-:S08]  /*0dc0*/  DFMA R12, R12, R12, R12 ;  /* 0x0000000c0c0c722b */ /* 0x000fd0000000000c */
        /* <DEDUP_REMOVED lines=11> */
[----:B------:R-:W-:Y:S01]  /*0e80*/  IMAD.MOV.U32 R8, RZ, RZ, R18 ;  /* 0x000000ffff087224 */ /* 0x000fe200078e0012 */
[----:B------:R-:W-:Y:S01]  /*0e90*/  MOV R7, 0xec0 ;  /* 0x00000ec000077802 */ /* 0x000fe20000000f00 */
[----:B------:R-:W-:-:S07]  /*0ea0*/  IMAD.MOV.U32 R9, RZ, RZ, R19 ;  /* 0x000000ffff097224 */ /* 0x000fce00078e0013 */
[----:B0-----:R-:W-:Y:S05]  /*0eb0*/  CALL.REL.NOINC `($__internal_1_$__cuda_sm20_div_rn_f64_full) ;  /* 0x0000000c00247944 */ /* 0x001fea0003c00000 */
[----:B------:R-:W-:Y:S02]  /*0ec0*/  IMAD.MOV.U32 R8, RZ, RZ, R32 ;  /* 0x000000ffff087224 */ /* 0x000fe400078e0020 */
[----:B------:R-:W-:-:S07]  /*0ed0*/  IMAD.MOV.U32 R9, RZ, RZ, R33 ;  /* 0x000000ffff097224 */ /* 0x000fce00078e0021 */
.L_x_31:
[----:B------:R-:W-:Y:S05]  /*0ee0*/  BSYNC.RECONVERGENT B1 ;  /* 0x0000000000017941 */ /* 0x000fea0003800200 */
.L_x_30:
        /* <DEDUP_REMOVED lines=50> */
[----:B------:R-:W-:Y:S02]  /*1210*/  @!P1 LEA.HI R7, R10, R10, RZ, 0x1 ;  /* 0x0000000a0a079211 */ /* 0x000fe400078f08ff */
[----:B------:R-:W-:Y:S02]  /*1220*/  FSEL R13, R13, RZ, P0 ;  /* 0x000000ff0d0d7208 */ /* 0x000fe40000000000 */
[----:B------:R-:W-:-:S05]  /*1230*/  @!P1 SHF.R.S32.HI R7, RZ, 0x1, R7 ;  /* 0x00000001ff079819 */ /* 0x000fca0000011407 */
[----:B------:R-:W-:Y:S02]  /*1240*/  @!P1 IMAD.IADD R8, R10, 0x1, -R7 ;  /* 0x000000010a089824 */ /* 0x000fe400078e0a07 */
[----:B------:R-:W-:-:S03]  /*1250*/  @!P1 IMAD R19, R7, 0x100000, R19 ;  /* 0x0010000007139824 */ /* 0x000fc600078e0213 */
[----:B------:R-:W-:Y:S01]  /*1260*/  @!P1 LEA R9, R8, 0x3ff00000, 0x14 ;  /* 0x3ff0000008099811 */ /* 0x000fe200078ea0ff */
[----:B------:R-:W-:-:S06]  /*1270*/  @!P1 IMAD.MOV.U32 R8, RZ, RZ, RZ ;  /* 0x000000ffff089224 */ /* 0x000fcc00078e00ff */
[----:B------:R-:W-:-:S11]  /*1280*/  @!P1 DMUL R12, R18, R8 ;  /* 0x00000008120c9228 */ /* 0x000fd60000000000 */
.L_x_33:
[----:B------:R-:W-:Y:S05]  /*1290*/  BSYNC.RECONVERGENT B1 ;  /* 0x0000000000017941 */ /* 0x000fea0003800200 */
.L_x_32:
[C---:B------:R-:W-:Y:S01]  /*12a0*/  R2UR UR4, R26.reuse ;  /* 0x000000001a0472ca */ /* 0x040fe200000e0000 */
[----:B0-----:R-:W-:Y:S01]  /*12b0*/  DFMA R20, R12, R2, R20 ;  /* 0x000000020c14722b */ /* 0x001fe20000000014 */
[C---:B------:R-:W-:Y:S02]  /*12c0*/  R2UR UR5, R27.reuse ;  /* 0x000000001b0572ca */ /* 0x040fe400000e0000 */
[----:B------:R-:W-:Y:S02]  /*12d0*/  R2UR UR8, R26 ;  /* 0x000000001a0872ca */ /* 0x000fe400000e0000 */
[----:B------:R-:W-:-:S09]  /*12e0*/  R2UR UR9, R27 ;  /* 0x000000001b0972ca */ /* 0x000fd200000e0000 */
[----:B------:R0:W-:Y:S04]  /*12f0*/  STG.E.64 desc[UR4][R22.64], R20 ;  /* 0x0000001416007986 */ /* 0x0001e8000c101b04 */
[----:B------:R-:W2:Y:S04]  /*1300*/  LDG.E.64 R2, desc[UR8][R24.64] ;  /* 0x0000000818027981 */ /* 0x000ea8000c1e1b00 */
[----:B------:R-:W3:Y:S04]  /*1310*/  LDG.E.64 R16, desc[UR4][R16.64+0x8] ;  /* 0x0000080410107981 */ /* 0x000ee8000c1e1b00 */
[----:B------:R-:W3:Y:S01]  /*1320*/  LDG.E.64 R14, desc[UR8][R14.64+0x8] ;  /* 0x000008080e0e7981 */ /* 0x000ee2000c1e1b00 */
[----:B------:R-:W-:Y:S01]  /*1330*/  UMOV UR4, 0x1ff62705 ;  /* 0x1ff6270500047882 */ /* 0x000fe20000000000 */
[----:B------:R-:W-:Y:S01]  /*1340*/  UMOV UR5, 0x40040d93 ;  /* 0x40040d9300057882 */ /* 0x000fe20000000000 */
[----:B------:R-:W-:Y:S01]  /*1350*/  IMAD.MOV.U32 R12, RZ, RZ, 0x1 ;  /* 0x00000001ff0c7424 */ /* 0x000fe200078e00ff */
[----:B------:R-:W-:Y:S01]  /*1360*/  BSSY.RECONVERGENT B1, `(.L_x_34) ;  /* 0x0000018000017945 */ /* 0x000fe20003800200 */
[----:B--2---:R-:W-:Y:S01]  /*1370*/  DMUL R8, R2, UR4 ;  /* 0x0000000402087c28 */ /* 0x004fe20008000000 */
[----:B------:R-:W-:Y:S01]  /*1380*/  UMOV UR4, 0x47ae147b ;  /* 0x47ae147b00047882 */ /* 0x000fe20000000000 */
[----:B------:R-:W-:-:S04]  /*1390*/  UMOV UR5, 0x3f747ae1 ;  /* 0x3f747ae100057882 */ /* 0x000fc80000000000 */
[----:B------:R-:W1:Y:S02]  /*13a0*/  MUFU.RCP64H R13, R9 ;  /* 0x00000009000d7308 */ /* 0x000e640000001800 */
[----:B-1----:R-:W-:-:S08]  /*13b0*/  DFMA R10, -R8, R12, 1 ;  /* 0x3ff00000080a742b */ /* 0x002fd0000000010c */
[----:B------:R-:W-:Y:S02]  /*13c0*/  DFMA R18, R10, R10, R10 ;  /* 0x0000000a0a12722b */ /* 0x000fe4000000000a */
[----:B---3--:R-:W-:-:S06]  /*13d0*/  DADD R10, -R16, R14 ;  /* 0x00000000100a7229 */ /* 0x008fcc000000010e */
[----:B------:R-:W-:Y:S02]  /*13e0*/  DFMA R18, R12, R18, R12 ;  /* 0x000000120c12722b */ /* 0x000fe4000000000c */
[----:B------:R-:W-:-:S06]  /*13f0*/  DADD R10, R10, 1 ;  /* 0x3ff000000a0a7429 */ /* 0x000fcc0000000000 */
        /* <DEDUP_REMOVED lines=9> */
[----:B0-----:R-:W-:Y:S05]  /*1490*/  @P0 BRA P1, `(.L_x_35) ;  /* 0x0000000000100947 */ /* 0x001fea0000800000 */
[----:B------:R-:W-:-:S07]  /*14a0*/  MOV R7, 0x14c0 ;  /* 0x000014c000077802 */ /* 0x000fce0000000f00 */
[----:B------:R-:W-:Y:S05]  /*14b0*/  CALL.REL.NOINC `($__internal_1_$__cuda_sm20_div_rn_f64_full) ;  /* 0x0000000400a47944 */ /* 0x000fea0003c00000 */
[----:B------:R-:W-:Y:S01]  /*14c0*/  MOV R14, R32 ;  /* 0x00000020000e7202 */ /* 0x000fe20000000f00 */
[----:B------:R-:W-:-:S07]  /*14d0*/  IMAD.MOV.U32 R15, RZ, RZ, R33 ;  /* 0x000000ffff0f7224 */ /* 0x000fce00078e0021 */
.L_x_35:
[----:B------:R-:W-:Y:S05]  /*14e0*/  BSYNC.RECONVERGENT B1 ;  /* 0x0000000000017941 */ /* 0x000fea0003800200 */
.L_x_34:
[C---:B------:R-:W-:Y:S01]  /*14f0*/  DADD R8, R2.reuse, R2 ;  /* 0x0000000002087229 */ /* 0x040fe20000000002 */
[----:B------:R-:W-:Y:S01]  /*1500*/  IMAD.MOV.U32 R10, RZ, RZ, 0x1 ;  /* 0x00000001ff0a7424 */ /* 0x000fe200078e00ff */
[----:B------:R-:W-:Y:S01]  /*1510*/  UMOV UR4, 0x47ae147b ;  /* 0x47ae147b00047882 */ /* 0x000fe20000000000 */
[----:B------:R-:W-:Y:S01]  /*1520*/  UMOV UR5, 0x3f747ae1 ;  /* 0x3f747ae100057882 */ /* 0x000fe20000000000 */
[----:B------:R-:W-:Y:S04]  /*1530*/  BSSY.RECONVERGENT B1, `(.L_x_36) ;  /* 0x0000018000017945 */ /* 0x000fe80003800200 */
[----:B------:R-:W-:Y:S01]  /*1540*/  DMUL R8, R2, R8 ;  /* 0x0000000802087228 */ /* 0x000fe20000000000 */
[----:B------:R-:W-:-:S05]  /*1550*/  VIADD R3, R0, 0xffffffff ;  /* 0xffffffff00037836 */ /* 0x000fca0000000000 */
[----:B------:R-:W0:Y:S01]  /*1560*/  MUFU.RCP64H R11, R9 ;  /* 0x00000009000b7308 */ /* 0x000e220000001800 */
[----:B------:R-:W-:-:S07]  /*1570*/  IMAD R7, R3, R4, R3 ;  /* 0x0000000403077224 */ /* 0x000fce00078e0203 */
[----:B------:R-:W1:Y:S01]  /*1580*/  I2F.F64 R2, R7 ;  /* 0x0000000700027312 */ /* 0x000e620000201c00 */
[----:B0-----:R-:W-:Y:S02]  /*1590*/  DFMA R12, -R8, R10, 1 ;  /* 0x3ff00000080c742b */ /* 0x001fe4000000010a */
[----:B-1----:R-:W-:-:S06]  /*15a0*/  DMUL R2, R2, UR4 ;  /* 0x0000000402027c28 */ /* 0x002fcc0008000000 */
        /* <DEDUP_REMOVED lines=16> */
.L_x_37:
[----:B------:R-:W-:Y:S05]  /*16b0*/  BSYNC.RECONVERGENT B1 ;  /* 0x0000000000017941 */ /* 0x000fea0003800200 */
.L_x_36:
        /* <DEDUP_REMOVED lines=59> */
.L_x_39:
[----:B------:R-:W-:Y:S05]  /*1a70*/  BSYNC.RECONVERGENT B1 ;  /* 0x0000000000017941 */ /* 0x000fea0003800200 */
.L_x_38:
[----:B------:R-:W-:Y:S01]  /*1a80*/  VIADD R5, R5, 0x2 ;  /* 0x0000000205057836 */ /* 0x000fe20000000000 */
[----:B------:R-:W-:Y:S01]  /*1a90*/  R2UR UR4, R26 ;  /* 0x000000001a0472ca */ /* 0x000fe200000e0000 */
[----:B------:R-:W-:Y:S01]  /*1aa0*/  DFMA R20, R10, R14, R20 ;  /* 0x0000000e0a14722b */ /* 0x000fe20000000014 */
[----:B------:R-:W-:Y:S01]  /*1ab0*/  R2UR UR5, R27 ;  /* 0x000000001b0572ca */ /* 0x000fe200000e0000 */
[----:B------:R-:W-:Y:S01]  /*1ac0*/  VIADD R4, R4, 0x2 ;  /* 0x0000000204047836 */ /* 0x000fe20000000000 */
[----:B------:R-:W-:Y:S01]  /*1ad0*/  ISETP.NE.AND P0, PT, R5, -0x2, PT ;  /* 0xfffffffe0500780c */ /* 0x000fe20003f05270 */
[----:B------:R-:W-:Y:S02]  /*1ae0*/  VIADD R0, R0, 0xfffffffe ;  /* 0xfffffffe00007836 */ /* 0x000fe40000000000 */
[----:B------:R-:W-:-:S08]  /*1af0*/  VIADD R6, R6, 0x2 ;  /* 0x0000000206067836 */ /* 0x000fd00000000000 */
[----:B------:R1:W-:Y:S02]  /*1b00*/  STG.E.64 desc[UR4][R22.64], R20 ;  /* 0x0000001416007986 */ /* 0x0003e4000c101b04 */
[----:B------:R-:W-:Y:S05]  /*1b10*/  @P0 BRA `(.L_x_40) ;  /* 0xffffffec00dc0947 */ /* 0x000fea000383ffff */
.L_x_21:
[----:B------:R-:W-:Y:S05]  /*1b20*/  BSYNC.RECONVERGENT B0 ;  /* 0x0000000000007941 */ /* 0x000fea0003800200 */
.L_x_20:
[----:B------:R-:W-:Y:S06]  /*1b30*/  BAR.SYNC.DEFER_BLOCKING 0x0 ;  /* 0x0000000000007b1d */ /* 0x000fec0000010000 */
[----:B------:R-:W-:Y:S05]  /*1b40*/  EXIT ;  /* 0x000000000000794d */ /* 0x000fea0003800000 */
        .weak           $__internal_1_$__cuda_sm20_div_rn_f64_full
        .type           $__internal_1_$__cuda_sm20_div_rn_f64_full,@function
        .size           $__internal_1_$__cuda_sm20_div_rn_f64_full,(.L_x_60 - $__internal_1_$__cuda_sm20_div_rn_f64_full)
$__internal_1_$__cuda_sm20_div_rn_f64_full:
[----:B------:R-:W-:Y:S01]  /*1b50*/  FSETP.GEU.AND P2, PT, |R13|, 1.469367938527859385e-39, PT ;  /* 0x001000000d00780b */ /* 0x000fe20003f4e200 */
[----:B------:R-:W-:Y:S01]  /*1b60*/  IMAD.MOV.U32 R33, RZ, RZ, 0x1ca00000 ;  /* 0x1ca00000ff217424 */ /* 0x000fe200078e00ff */
[C---:B------:R-:W-:Y:S01]  /*1b70*/  FSETP.GEU.AND P0, PT, |R9|.reuse, 1.469367938527859385e-39, PT ;  /* 0x001000000900780b */ /* 0x040fe20003f0e200 */
[----:B------:R-:W-:Y:S01]  /*1b80*/  IMAD.MOV.U32 R30, RZ, RZ, 0x1 ;  /* 0x00000001ff1e7424 */ /* 0x000fe200078e00ff */
[----:B------:R-:W-:Y:S01]  /*1b90*/  LOP3.LUT R10, R9, 0x800fffff, RZ, 0xc0, !PT ;  /* 0x800fffff090a7812 */ /* 0x000fe200078ec0ff */
[----:B------:R-:W-:Y:S01]  /*1ba0*/  BSSY.RECONVERGENT B2, `(.L_x_41) ;  /* 0x0000052000027945 */ /* 0x000fe20003800200 */
[----:B------:R-:W-:Y:S02]  /*1bb0*/  LOP3.LUT R32, R13, 0x7ff00000, RZ, 0xc0, !PT ;  /* 0x7ff000000d207812 */ /* 0x000fe400078ec0ff */
[----:B------:R-:W-:Y:S01]  /*1bc0*/  LOP3.LUT R11, R10, 0x3ff00000, RZ, 0xfc, !PT ;  /* 0x3ff000000a0b7812 */ /* 0x000fe200078efcff */
[----:B------:R-:W-:Y:S01]  /*1bd0*/  IMAD.MOV.U32 R10, RZ, RZ, R8 ;  /* 0x000000ffff0a7224 */ /* 0x000fe200078e0008 */
[----:B------:R-:W-:Y:S01]  /*1be0*/  LOP3.LUT R35, R9, 0x7ff00000, RZ, 0xc0, !PT ;  /* 0x7ff0000009237812 */ /* 0x000fe200078ec0ff */
[----:B------:R-:W-:-:S02]  /*1bf0*/  IMAD.MOV.U32 R34, RZ, RZ, R32 ;  /* 0x000000ffff227224 */ /* 0x000fc400078e0020 */
[----:B------:R-:W-:Y:S01]  /*1c00*/  @!P2 LOP3.LUT R28, R9, 0x7ff00000, RZ, 0xc0, !PT ;  /* 0x7ff00000091ca812 */ /* 0x000fe200078ec0ff */
[----:B------:R-:W-:Y:S01]  /*1c10*/  @!P2 IMAD.MOV.U32 R36, RZ, RZ, RZ ;  /* 0x000000ffff24a224 */ /* 0x000fe200078e00ff */
[----:B------:R-:W-:Y:S01]  /*1c20*/  @!P0 DMUL R10, R8, 8.98846567431157953865e+307 ;  /* 0x7fe00000080a8828 */ /* 0x000fe20000000000 */
[C---:B------:R-:W-:Y:S02]  /*1c30*/  ISETP.GE.U32.AND P1, PT, R32.reuse, R35, PT ;  /* 0x000000232000720c */ /* 0x040fe40003f26070 */
[----:B------:R-:W-:Y:S02]  /*1c40*/  @!P2 ISETP.GE.U32.AND P3, PT, R32, R28, PT ;  /* 0x0000001c2000a20c */ /* 0x000fe40003f66070 */
[C---:B------:R-:W-:Y:S01]  /*1c50*/  SEL R29, R33.reuse, 0x63400000, !P1 ;  /* 0x63400000211d7807 */ /* 0x040fe20004800000 */
[----:B------:R-:W0:Y:S01]  /*1c60*/  MUFU.RCP64H R31, R11 ;  /* 0x0000000b001f7308 */ /* 0x000e220000001800 */
[----:B------:R-:W-:Y:S02]  /*1c70*/  @!P2 SEL R28, R33, 0x63400000, !P3 ;  /* 0x63400000211ca807 */ /* 0x000fe40005800000 */
[----:B------:R-:W-:-:S02]  /*1c80*/  LOP3.LUT R29, R29, 0x800fffff, R13, 0xf8, !PT ;  /* 0x800fffff1d1d7812 */ /* 0x000fc400078ef80d */
[----:B------:R-:W-:Y:S02]  /*1c90*/  @!P2 LOP3.LUT R28, R28, 0x80000000, R13, 0xf8, !PT ;  /* 0x800000001c1ca812 */ /* 0x000fe400078ef80d */
[----:B------:R-:W-:Y:S02]  /*1ca0*/  @!P0 LOP3.LUT R35, R11, 0x7ff00000, RZ, 0xc0, !PT ;  /* 0x7ff000000b238812 */ /* 0x000fe400078ec0ff */
[----:B------:R-:W-:Y:S02]  /*1cb0*/  @!P2 LOP3.LUT R37, R28, 0x100000, RZ, 0xfc, !PT ;  /* 0x001000001c25a812 */ /* 0x000fe400078efcff */
[----:B------:R-:W-:-:S06]  /*1cc0*/  MOV R28, R12 ;  /* 0x0000000c001c7202 */ /* 0x000fcc0000000f00 */
[----:B------:R-:W-:Y:S02]  /*1cd0*/  @!P2 DFMA R28, R28, 2, -R36 ;  /* 0x400000001c1ca82b */ /* 0x000fe40000000824 */
[----:B0-----:R-:W-:-:S08]  /*1ce0*/  DFMA R36, R30, -R10, 1 ;  /* 0x3ff000001e24742b */ /* 0x001fd0000000080a */
[----:B------:R-:W-:Y:S01]  /*1cf0*/  DFMA R36, R36, R36, R36 ;  /* 0x000000242424722b */ /* 0x000fe20000000024 */
[----:B------:R-:W-:-:S07]  /*1d00*/  @!P2 LOP3.LUT R34, R29, 0x7ff00000, RZ, 0xc0, !PT ;  /* 0x7ff000001d22a812 */ /* 0x000fce00078ec0ff */
[----:B------:R-:W-:-:S08]  /*1d10*/  DFMA R30, R30, R36, R30 ;  /* 0x000000241e1e722b */ /* 0x000fd0000000001e */
[----:B------:R-:W-:-:S08]  /*1d20*/  DFMA R38, R30, -R10, 1 ;  /* 0x3ff000001e26742b */ /* 0x000fd0000000080a */
[----:B------:R-:W-:-:S08]  /*1d30*/  DFMA R38, R30, R38, R30 ;  /* 0x000000261e26722b */ /* 0x000fd0000000001e */
[----:B------:R-:W-:-:S08]  /*1d40*/  DMUL R36, R38, R28 ;  /* 0x0000001c26247228 */ /* 0x000fd00000000000 */
[----:B------:R-:W-:-:S08]  /*1d50*/  DFMA R30, R36, -R10, R28 ;  /* 0x8000000a241e722b */ /* 0x000fd0000000001c */
[----:B------:R-:W-:Y:S01]  /*1d60*/  DFMA R30, R38, R30, R36 ;  /* 0x0000001e261e722b */ /* 0x000fe20000000024 */
[----:B------:R-:W-:-:S05]  /*1d70*/  VIADD R36, R34, 0xffffffff ;  /* 0xffffffff22247836 */ /* 0x000fca0000000000 */
[----:B------:R-:W-:Y:S01]  /*1d80*/  ISETP.GT.U32.AND P0, PT, R36, 0x7feffffe, PT ;  /* 0x7feffffe2400780c */ /* 0x000fe20003f04070 */
[----:B------:R-:W-:-:S05]  /*1d90*/  VIADD R36, R35, 0xffffffff ;  /* 0xffffffff23247836 */ /* 0x000fca0000000000 */
[----:B------:R-:W-:-:S13]  /*1da0*/  ISETP.GT.U32.OR P0, PT, R36, 0x7feffffe, P0 ;  /* 0x7feffffe2400780c */ /* 0x000fda0000704470 */
[----:B------:R-:W-:Y:S05]  /*1db0*/  @P0 BRA `(.L_x_42) ;  /* 0x00000000006c0947 */ /* 0x000fea0003800000 */
[----:B------:R-:W-:Y:S01]  /*1dc0*/  LOP3.LUT R12, R9, 0x7ff00000, RZ, 0xc0, !PT ;  /* 0x7ff00000090c7812 */ /* 0x000fe200078ec0ff */
[----:B------:R-:W-:-:S03]  /*1dd0*/  IMAD.MOV.U32 R34, RZ, RZ, RZ ;  /* 0x000000ffff227224 */ /* 0x000fc600078e00ff */
[CC--:B------:R-:W-:Y:S02]  /*1de0*/  VIADDMNMX R13, R32.reuse, -R12.reuse, 0xb9600000, !PT ;  /* 0xb9600000200d7446 */ /* 0x0c0fe4000780090c */
[----:B------:R-:W-:Y:S02]  /*1df0*/  ISETP.GE.U32.AND P0, PT, R32, R12, PT ;  /* 0x0000000c2000720c */ /* 0x000fe40003f06070 */
[----:B------:R-:W-:Y:S02]  /*1e00*/  VIMNMX R13, PT, PT, R13, 0x46a00000, PT ;  /* 0x46a000000d0d7848 */ /* 0x000fe40003fe0100 */
[----:B------:R-:W-:-:S05]  /*1e10*/  SEL R33, R33, 0x63400000, !P0 ;  /* 0x6340000021217807 */ /* 0x000fca0004000000 */
[----:B------:R-:W-:-:S04]  /*1e20*/  IMAD.IADD R13, R13, 0x1, -R33 ;  /* 0x000000010d0d7824 */ /* 0x000fc800078e0a21 */
        /* <DEDUP_REMOVED lines=11> */
[----:B------:R-:W-:Y:S01]  /*1ee0*/  IADD3 R13, PT, PT, -R13, -0x43300000, RZ ;  /* 0xbcd000000d0d7810 */ /* 0x000fe20007ffe1ff */
[----:B------:R-:W-:-:S06]  /*1ef0*/  IMAD.MOV.U32 R10, RZ, RZ, RZ ;  /* 0x000000ffff0a7224 */ /* 0x000fcc00078e00ff */
[----:B------:R-:W-:Y:S02]  /*1f00*/  DFMA R10, R32, -R10, R30 ;  /* 0x8000000a200a722b */ /* 0x000fe4000000001e */
[----:B------:R-:W-:-:S08]  /*1f10*/  DMUL.RP R30, R30, R34 ;  /* 0x000000221e1e7228 */ /* 0x000fd00000008000 */
[----:B------:R-:W-:Y:S02]  /*1f20*/  FSETP.NEU.AND P0, PT, |R11|, R13, PT ;  /* 0x0000000d0b00720b */ /* 0x000fe40003f0d200 */
[----:B------:R-:W-:Y:S02]  /*1f30*/  LOP3.LUT R9, R31, R8, RZ, 0x3c, !PT ;  /* 0x000000081f097212 */ /* 0x000fe400078e3cff */
[----:B------:R-:W-:Y:S02]  /*1f40*/  FSEL R32, R30, R32, !P0 ;  /* 0x000000201e207208 */ /* 0x000fe40004000000 */
[----:B------:R-:W-:Y:S01]  /*1f50*/  FSEL R33, R9, R33, !P0 ;  /* 0x0000002109217208 */ /* 0x000fe20004000000 */
[----:B------:R-:W-:Y:S06]  /*1f60*/  BRA `(.L_x_43) ;  /* 0x0000000000547947 */ /* 0x000fec0003800000 */
.L_x_42:
        /* <DEDUP_REMOVED lines=16> */
.L_x_45:
[----:B------:R-:W-:Y:S01]  /*2070*/  LOP3.LUT R33, R9, 0x80000, RZ, 0xfc, !PT ;  /* 0x0008000009217812 */ /* 0x000fe200078efcff */
[----:B------:R-:W-:Y:S01]  /*2080*/  IMAD.MOV.U32 R32, RZ, RZ, R8 ;  /* 0x000000ffff207224 */ /* 0x000fe200078e0008 */
[----:B------:R-:W-:Y:S06]  /*2090*/  BRA `(.L_x_43) ;  /* 0x0000000000087947 */ /* 0x000fec0003800000 */
.L_x_44:
[----:B------:R-:W-:Y:S01]  /*20a0*/  LOP3.LUT R33, R13, 0x80000, RZ, 0xfc, !PT ;  /* 0x000800000d217812 */ /* 0x000fe200078efcff */
[----:B------:R-:W-:-:S07]  /*20b0*/  IMAD.MOV.U32 R32, RZ, RZ, R12 ;  /* 0x000000ffff207224 */ /* 0x000fce00078e000c */
.L_x_43:
[----:B------:R-:W-:Y:S05]  /*20c0*/  BSYNC.RECONVERGENT B2 ;  /* 0x0000000000027941 */ /* 0x000fea0003800200 */
.L_x_41:
[----:B------:R-:W-:Y:S02]  /*20d0*/  IMAD.MOV.U32 R8, RZ, RZ, R7 ;  /* 0x000000ffff087224 */ /* 0x000fe400078e0007 */
[----:B------:R-:W-:-:S04]  /*20e0*/  IMAD.MOV.U32 R9, RZ, RZ, 0x0 ;  /* 0x00000000ff097424 */ /* 0x000fc800078e00ff */
[----:B------:R-:W-:Y:S05]  /*20f0*/  RET.REL.NODEC R8 `(_Z9conv_instPdS_S_S_iiS_) ;  /* 0xffffffdc08c07950 */ /* 0x000fea0003c3ffff */
.L_x_46:
        /* <DEDUP_REMOVED lines=16> */
.L_x_60:


//--------------------- .text._Z9wav_sigmaPdS_d   --------------------------
	.section	.text._Z9wav_sigmaPdS_d,"ax",@progbits
	.align	128
        .global         _Z9wav_sigmaPdS_d
        .type           _Z9wav_sigmaPdS_d,@function
        .size           _Z9wav_sigmaPdS_d,(.L_x_62 - _Z9wav_sigmaPdS_d)
        .other          _Z9wav_sigmaPdS_d,@"STO_CUDA_ENTRY STV_DEFAULT"
_Z9wav_sigmaPdS_d:
.text._Z9wav_sigmaPdS_d:
[----:B------:R-:W-:Y:S01]  /*0000*/  LDC R1, c[0x0][0x37c] ;  /* 0x0000df00ff017b82 */ /* 0x000fe20000000800 */
[----:B------:R-:W0:Y:S07]  /*0010*/  S2R R3, SR_TID.X ;  /* 0x0000000000037919 */ /* 0x000e2e0000002100 */
[----:B------:R-:W0:Y:S01]  /*0020*/  S2UR UR6, SR_CTAID.X ;  /* 0x00000000000679c3 */ /* 0x000e220000002500 */
[----:B------:R-:W1:Y:S07]  /*0030*/  LDCU.64 UR4, c[0x0][0x358] ;  /* 0x00006b00ff0477ac */ /* 0x000e6e0008000a00 */
[----:B------:R-:W0:Y:S08]  /*0040*/  LDC R0, c[0x0][0x360] ;  /* 0x0000d800ff007b82 */ /* 0x000e300000000800 */
[----:B------:R-:W2:Y:S01]  /*0050*/  LDC.64 R4, c[0x0][0x380] ;  /* 0x0000e000ff047b82 */ /* 0x000ea20000000a00 */
[----:B------:R-:W-:-:S02]  /*0060*/  IMAD.MOV.U32 R8, RZ, RZ, 0x4a000000 ;  /* 0x4a000000ff087424 */ /* 0x000fc400078e00ff */
[----:B------:R-:W-:Y:S02]  /*0070*/  IMAD.MOV.U32 R9, RZ, RZ, 0x41b1de78 ;  /* 0x41b1de78ff097424 */ /* 0x000fe400078e00ff */
[----:B------:R-:W-:-:S03]  /*0080*/  IMAD.MOV.U32 R2, RZ, RZ, 0x1 ;  /* 0x00000001ff027424 */ /* 0x000fc600078e00ff */
[----:B------:R-:W3:Y:S01]  /*0090*/  LDC R10, c[0x0][0x394] ;  /* 0x0000e500ff0a7b82 */ /* 0x000ee20000000800 */
[----:B0-----:R-:W-:Y:S01]  /*00a0*/  IMAD R0, R0, UR6, R3 ;  /* 0x0000000600007c24 */ /* 0x001fe2000f8e0203 */
[----:B------:R-:W0:Y:S03]  /*00b0*/  LDCU.64 UR6, c[0x0][0x390] ;  /* 0x00007200ff0677ac */ /* 0x000e260008000a00 */
[----:B--2---:R-:W-:-:S06]  /*00c0*/  IMAD.WIDE R4, R0, 0x8, R4 ;  /* 0x0000000800047825 */ /* 0x004fcc00078e0204 */
[----:B-1----:R-:W5:Y:S01]  /*00d0*/  LDG.E.64 R4, desc[UR4][R4.64] ;  /* 0x0000000404047981 */ /* 0x002f62000c1e1b00 */
[----:B------:R-:W1:Y:S01]  /*00e0*/  MUFU.RCP64H R3, 299792384 ;  /* 0x41b1de7800037908 */ /* 0x000e620000001800 */
[----:B---3--:R-:W-:Y:S01]  /*00f0*/  FSETP.GEU.AND P1, PT, |R10|, 6.5827683646048100446e-37, PT ;  /* 0x036000000a00780b */ /* 0x008fe20003f2e200 */
[----:B-1----:R-:W-:-:S08]  /*0100*/  DFMA R6, R2, -R8, 1 ;  /* 0x3ff000000206742b */ /* 0x002fd00000000808 */
[----:B------:R-:W-:-:S08]  /*0110*/  DFMA R6, R6, R6, R6 ;  /* 0x000000060606722b */ /* 0x000fd00000000006 */
[----:B------:R-:W-:-:S08]  /*0120*/  DFMA R6, R2, R6, R2 ;  /* 0x000000060206722b */ /* 0x000fd00000000002 */
[----:B------:R-:W-:-:S08]  /*0130*/  DFMA R2, R6, -R8, 1 ;  /* 0x3ff000000602742b */ /* 0x000fd00000000808 */
[----:B------:R-:W-:-:S08]  /*0140*/  DFMA R2, R6, R2, R6 ;  /* 0x000000020602722b */ /* 0x000fd00000000006 */
[----:B0-----:R-:W-:-:S08]  /*0150*/  DMUL R6, R2, UR6 ;  /* 0x0000000602067c28 */ /* 0x001fd00008000000 */
[----:B------:R-:W-:-:S08]  /*0160*/  DFMA R8, R6, -R8, UR6 ;  /* 0x0000000606087e2b */ /* 0x000fd00008000808 */
[----:B------:R-:W-:-:S10]  /*0170*/  DFMA R2, R2, R8, R6 ;  /* 0x000000080202722b */ /* 0x000fd40000000006 */
[----:B------:R-:W-:-:S05]  /*0180*/  FFMA R6, RZ, 22.2336273193359375, R3 ;  /* 0x41b1de78ff067823 */ /* 0x000fca0000000003 */
[----:B------:R-:W-:-:S13]  /*0190*/  FSETP.GT.AND P0, PT, |R6|, 1.469367938527859385e-39, PT ;  /* 0x001000000600780b */ /* 0x000fda0003f04200 */
[----:B------:R-:W-:Y:S05]  /*01a0*/  @P0 BRA P1, `(.L_x_47) ;  /* 0x0000000000180947 */ /* 0x000fea0000800000 */
[----:B------:R-:W0:Y:S01]  /*01b0*/  LDC R16, c[0x0][0x390] ;  /* 0x0000e400ff107b82 */ /* 0x000e220000000800 */
[----:B------:R-:W-:Y:S01]  /*01c0*/  IMAD.MOV.U32 R6, RZ, RZ, 0x4a000000 ;  /* 0x4a000000ff067424 */ /* 0x000fe200078e00ff */
[----:B------:R-:W-:Y:S01]  /*01d0*/  MOV R12, 0x210 ;  /* 0x00000210000c7802 */ /* 0x000fe20000000f00 */
[----:B------:R-:W-:-:S05]  /*01e0*/  IMAD.MOV.U32 R11, RZ, RZ, 0x41b1de78 ;  /* 0x41b1de78ff0b7424 */ /* 0x000fca00078e00ff */
[----:B------:R-:W1:Y:S02]  /*01f0*/  LDC R13, c[0x0][0x394] ;  /* 0x0000e500ff0d7b82 */ /* 0x000e640000000800 */
[----:B01---5:R-:W-:Y:S05]  /*0200*/  CALL.REL.NOINC `($__internal_2_$__cuda_sm20_div_rn_f64_full) ;  /* 0x0000000000b87944 */ /* 0x023fea0003c00000 */
.L_x_47:
[C---:B------:R-:W-:Y:S01]  /*0210*/  DADD R6, -R2.reuse, 1 ;  /* 0x3ff0000002067429 */ /* 0x040fe20000000100 */
[----:B------:R-:W-:Y:S01]  /*0220*/  IMAD.MOV.U32 R8, RZ, RZ, 0x1 ;  /* 0x00000001ff087424 */ /* 0x000fe200078e00ff */
[----:B------:R-:W-:-:S04]  /*0230*/  DADD R12, R2, 1 ;  /* 0x3ff00000020c7429 */ /* 0x000fc80000000000 */
[----:B------:R-:W0:Y:S06]  /*0240*/  MUFU.RCP64H R9, R7 ;  /* 0x0000000700097308 */ /* 0x000e2c0000001800 */
[----:B------:R-:W-:Y:S01]  /*0250*/  FSETP.GEU.AND P1, PT, |R13|, 6.5827683646048100446e-37, PT ;  /* 0x036000000d00780b */ /* 0x000fe20003f2e200 */
[----:B0-----:R-:W-:-:S08]  /*0260*/  DFMA R10, -R6, R8, 1 ;  /* 0x3ff00000060a742b */ /* 0x001fd00000000108 */
[----:B------:R-:W-:-:S08]  /*0270*/  DFMA R10, R10, R10, R10 ;  /* 0x0000000a0a0a722b */ /* 0x000fd0000000000a */
[----:B------:R-:W-:-:S08]  /*0280*/  DFMA R10, R8, R10, R8 ;  /* 0x0000000a080a722b */ /* 0x000fd00000000008 */
[----:B------:R-:W-:-:S08]  /*0290*/  DFMA R8, -R6, R10, 1 ;  /* 0x3ff000000608742b */ /* 0x000fd0000000010a */
        /* <DEDUP_REMOVED lines=10> */
[----:B-----5:R-:W-:Y:S05]  /*0340*/  CALL.REL.NOINC `($__internal_2_$__cuda_sm20_div_rn_f64_full) ;  /* 0x0000000000687944 */ /* 0x020fea0003c00000 */
.L_x_48:
[----:B------:R-:W0:Y:S01]  /*0350*/  MUFU.RSQ64H R7, R3 ;  /* 0x0000000300077308 */ /* 0x000e220000001c00 */
[----:B------:R-:W-:Y:S01]  /*0360*/  VIADD R6, R3, 0xfcb00000 ;  /* 0xfcb0000003067836 */ /* 0x000fe20000000000 */
[----:B------:R-:W-:Y:S01]  /*0370*/  MOV R10, 0x0 ;  /* 0x00000000000a7802 */ /* 0x000fe20000000f00 */
[----:B------:R-:W-:-:S03]  /*0380*/  IMAD.MOV.U32 R11, RZ, RZ, 0x3fd80000 ;  /* 0x3fd80000ff0b7424 */ /* 0x000fc600078e00ff */
[----:B------:R-:W-:Y:S01]  /*0390*/  ISETP.GE.U32.AND P0, PT, R6, 0x7ca00000, PT ;  /* 0x7ca000000600780c */ /* 0x000fe20003f06070 */
[----:B0-----:R-:W-:-:S08]  /*03a0*/  DMUL R8, R6, R6 ;  /* 0x0000000606087228 */ /* 0x001fd00000000000 */
[----:B------:R-:W-:-:S08]  /*03b0*/  DFMA R8, -R8, R2, 1 ;  /* 0x3ff000000808742b */ /* 0x000fd00000000102 */
[----:B------:R-:W-:Y:S02]  /*03c0*/  DFMA R10, R8, R10, 0.5 ;  /* 0x3fe00000080a742b */ /* 0x000fe4000000000a */
[----:B------:R-:W-:-:S08]  /*03d0*/  DMUL R8, R6, R8 ;  /* 0x0000000806087228 */ /* 0x000fd00000000000 */
[----:B------:R-:W-:-:S08]  /*03e0*/  DFMA R14, R10, R8, R6 ;  /* 0x000000080a0e722b */ /* 0x000fd00000000006 */
[----:B------:R-:W-:Y:S02]  /*03f0*/  DMUL R8, R14, R2 ;  /* 0x000000020e087228 */ /* 0x000fe40000000000 */
[----:B------:R-:W-:Y:S02]  /*0400*/  VIADD R13, R15, 0xfff00000 ;  /* 0xfff000000f0d7836 */ /* 0x000fe40000000000 */
[----:B------:R-:W-:-:S04]  /*0410*/  IMAD.MOV.U32 R12, RZ, RZ, R14 ;  /* 0x000000ffff0c7224 */ /* 0x000fc800078e000e */
[----:B------:R-:W-:-:S08]  /*0420*/  DFMA R16, R8, -R8, R2 ;  /* 0x800000080810722b */ /* 0x000fd00000000002 */
[----:B------:R-:W-:Y:S01]  /*0430*/  DFMA R10, R16, R12, R8 ;  /* 0x0000000c100a722b */ /* 0x000fe20000000008 */
[----:B------:R-:W-:Y:S10]  /*0440*/  @!P0 BRA `(.L_x_49) ;  /* 0x00000000000c8947 */ /* 0x000ff40003800000 */
[----:B------:R-:W-:Y:S01]  /*0450*/  IMAD.MOV.U32 R10, RZ, RZ, R2 ;  /* 0x000000ffff0a7224 */ /* 0x000fe200078e0002 */
[----:B------:R-:W-:-:S07]  /*0460*/  MOV R2, 0x480 ;  /* 0x0000048000027802 */ /* 0x000fce0000000f00 */
[----:B-----5:R-:W-:Y:S05]  /*0470*/  CALL.REL.NOINC `($__internal_3_$__cuda_sm20_dsqrt_rn_f64_mediumpath_v1) ;  /* 0x0000000400987944 */ /* 0x020fea0003c00000 */
.L_x_49:
[----:B------:R-:W0:Y:S01]  /*0480*/  LDC.64 R2, c[0x0][0x388] ;  /* 0x0000e200ff027b82 */ /* 0x000e220000000a00 */
[----:B------:R-:W-:-:S08]  /*0490*/  DADD R10, -R10, 1 ;  /* 0x3ff000000a0a7429 */ /* 0x000fd00000000100 */
[----:B-----5:R-:W-:Y:S01]  /*04a0*/  DMUL R4, R4, -R10 ;  /* 0x8000000a04047228 */ /* 0x020fe20000000000 */
[----:B0-----:R-:W-:-:S06]  /*04b0*/  IMAD.WIDE R2, R0, 0x8, R2 ;  /* 0x0000000800027825 */ /* 0x001fcc00078e0202 */
[----:B------:R-:W-:Y:S01]  /*04c0*/  STG.E.64 desc[UR4][R2.64], R4 ;  /* 0x0000000402007986 */ /* 0x000fe2000c101b04 */
[----:B------:R-:W-:Y:S06]  /*04d0*/  BAR.SYNC.DEFER_BLOCKING 0x0 ;  /* 0x0000000000007b1d */ /* 0x000fec0000010000 */
[----:B------:R-:W-:Y:S05]  /*04e0*/  EXIT ;  /* 0x000000000000794d */ /* 0x000fea0003800000 */
        .weak           $__internal_2_$__cuda_sm20_div_rn_f64_full
        .type           $__internal_2_$__cuda_sm20_div_rn_f64_full,@function
        .size           $__internal_2_$__cuda_sm20_div_rn_f64_full,($__internal_3_$__cuda_sm20_dsqrt_rn_f64_mediumpath_v1 - $__internal_2_$__cuda_sm20_div_rn_f64_full)
$__internal_2_$__cuda_sm20_div_rn_f64_full:
[C---:B------:R-:W-:Y:S01]  /*04f0*/  FSETP.GEU.AND P0, PT, |R11|.reuse, 1.469367938527859385e-39, PT ;  /* 0x001000000b00780b */ /* 0x040fe20003f0e200 */
[--C-:B------:R-:W-:Y:S01]  /*0500*/  IMAD.MOV.U32 R10, RZ, RZ, R6.reuse ;  /* 0x000000ffff0a7224 */ /* 0x100fe200078e0006 */
[C---:B------:R-:W-:Y:S01]  /*0510*/  LOP3.LUT R8, R11.reuse, 0x800fffff, RZ, 0xc0, !PT ;  /* 0x800fffff0b087812 */ /* 0x040fe200078ec0ff */
[----:B------:R-:W-:Y:S01]  /*0520*/  IMAD.MOV.U32 R14, RZ, RZ, 0x1 ;  /* 0x00000001ff0e7424 */ /* 0x000fe200078e00ff */
[----:B------:R-:W-:Y:S01]  /*0530*/  MOV R7, R13 ;  /* 0x0000000d00077202 */ /* 0x000fe20000000f00 */
[----:B------:R-:W-:Y:S01]  /*0540*/  IMAD.MOV.U32 R13, RZ, RZ, 0x1ca00000 ;  /* 0x1ca00000ff0d7424 */ /* 0x000fe200078e00ff */
[----:B------:R-:W-:Y:S01]  /*0550*/  LOP3.LUT R9, R8, 0x3ff00000, RZ, 0xfc, !PT ;  /* 0x3ff0000008097812 */ /* 0x000fe200078efcff */
[----:B------:R-:W-:Y:S01]  /*0560*/  IMAD.MOV.U32 R8, RZ, RZ, R6 ;  /* 0x000000ffff087224 */ /* 0x000fe200078e0006 */
[----:B------:R-:W-:Y:S01]  /*0570*/  LOP3.LUT R17, R11, 0x7ff00000, RZ, 0xc0, !PT ;  /* 0x7ff000000b117812 */ /* 0x000fe200078ec0ff */
[----:B------:R-:W-:Y:S01]  /*0580*/  IMAD.MOV.U32 R6, RZ, RZ, R16 ;  /* 0x000000ffff067224 */ /* 0x000fe200078e0010 */
[----:B------:R-:W-:-:S03]  /*0590*/  LOP3.LUT R16, R7, 0x7ff00000, RZ, 0xc0, !PT ;  /* 0x7ff0000007107812 */ /* 0x000fc600078ec0ff */
[----:B------:R-:W-:Y:S01]  /*05a0*/  @!P0 DMUL R8, R10, 8.98846567431157953865e+307 ;  /* 0x7fe000000a088828 */ /* 0x000fe20000000000 */
[----:B------:R-:W-:Y:S01]  /*05b0*/  ISETP.GE.U32.AND P1, PT, R16, R17, PT ;  /* 0x000000111000720c */ /* 0x000fe20003f26070 */
[----:B------:R-:W-:-:S04]  /*05c0*/  IMAD.MOV.U32 R23, RZ, RZ, R16 ;  /* 0x000000ffff177224 */ /* 0x000fc800078e0010 */
[----:B------:R-:W0:Y:S02]  /*05d0*/  MUFU.RCP64H R15, R9 ;  /* 0x00000009000f7308 */ /* 0x000e240000001800 */
[----:B0-----:R-:W-:-:S08]  /*05e0*/  DFMA R2, R14, -R8, 1 ;  /* 0x3ff000000e02742b */ /* 0x001fd00000000808 */
[----:B------:R-:W-:-:S08]  /*05f0*/  DFMA R2, R2, R2, R2 ;  /* 0x000000020202722b */ /* 0x000fd00000000002 */
[----:B------:R-:W-:Y:S01]  /*0600*/  DFMA R14, R14, R2, R14 ;  /* 0x000000020e0e722b */ /* 0x000fe2000000000e */
[----:B------:R-:W-:Y:S01]  /*0610*/  SEL R3, R13, 0x63400000, !P1 ;  /* 0x634000000d037807 */ /* 0x000fe20004800000 */
[----:B------:R-:W-:Y:S01]  /*0620*/  IMAD.MOV.U32 R2, RZ, RZ, R6 ;  /* 0x000000ffff027224 */ /* 0x000fe200078e0006 */
[----:B------:R-:W-:Y:S02]  /*0630*/  FSETP.GEU.AND P1, PT, |R7|, 1.469367938527859385e-39, PT ;  /* 0x001000000700780b */ /* 0x000fe40003f2e200 */
[----:B------:R-:W-:-:S03]  /*0640*/  LOP3.LUT R3, R3, 0x800fffff, R7, 0xf8, !PT ;  /* 0x800fffff03037812 */ /* 0x000fc600078ef807 */
[----:B------:R-:W-:-:S08]  /*0650*/  DFMA R18, R14, -R8, 1 ;  /* 0x3ff000000e12742b */ /* 0x000fd00000000808 */
[----:B------:R-:W-:Y:S01]  /*0660*/  DFMA R14, R14, R18, R14 ;  /* 0x000000120e0e722b */ /* 0x000fe2000000000e */
[----:B------:R-:W-:Y:S10]  /*0670*/  @P1 BRA `(.L_x_50) ;  /* 0x0000000000201947 */ /* 0x000ff40003800000 */
[----:B------:R-:W-:Y:S01]  /*0680*/  LOP3.LUT R19, R11, 0x7ff00000, RZ, 0xc0, !PT ;  /* 0x7ff000000b137812 */ /* 0x000fe200078ec0ff */
[----:B------:R-:W-:-:S03]  /*0690*/  IMAD.MOV.U32 R18, RZ, RZ, RZ ;  /* 0x000000ffff127224 */ /* 0x000fc600078e00ff */
[----:B------:R-:W-:-:S04]  /*06a0*/  ISETP.GE.U32.AND P1, PT, R16, R19, PT ;  /* 0x000000131000720c */ /* 0x000fc80003f26070 */
[----:B------:R-:W-:-:S04]  /*06b0*/  SEL R19, R13, 0x63400000, !P1 ;  /* 0x634000000d137807 */ /* 0x000fc80004800000 */
[----:B------:R-:W-:-:S04]  /*06c0*/  LOP3.LUT R19, R19, 0x80000000, R7, 0xf8, !PT ;  /* 0x8000000013137812 */ /* 0x000fc800078ef807 */
[----:B------:R-:W-:-:S06]  /*06d0*/  LOP3.LUT R19, R19, 0x100000, RZ, 0xfc, !PT ;  /* 0x0010000013137812 */ /* 0x000fcc00078efcff */
[----:B------:R-:W-:-:S10]  /*06e0*/  DFMA R2, R2, 2, -R18 ;  /* 0x400000000202782b */ /* 0x000fd40000000812 */
[----:B------:R-:W-:-:S07]  /*06f0*/  LOP3.LUT R23, R3, 0x7ff00000, RZ, 0xc0, !PT ;  /* 0x7ff0000003177812 */ /* 0x000fce00078ec0ff */
.L_x_50:
[----:B------:R-:W-:Y:S01]  /*0700*/  IMAD.MOV.U32 R22, RZ, RZ, R17 ;  /* 0x000000ffff167224 */ /* 0x000fe200078e0011 */
[----:B------:R-:W-:Y:S01]  /*0710*/  @!P0 LOP3.LUT R22, R9, 0x7ff00000, RZ, 0xc0, !PT ;  /* 0x7ff0000009168812 */ /* 0x000fe200078ec0ff */
[----:B------:R-:W-:Y:S01]  /*0720*/  VIADD R17, R23, 0xffffffff ;  /* 0xffffffff17117836 */ /* 0x000fe20000000000 */
[----:B------:R-:W-:-:S03]  /*0730*/  DMUL R18, R14, R2 ;  /* 0x000000020e127228 */ /* 0x000fc60000000000 */
[----:B------:R-:W-:Y:S01]  /*0740*/  VIADD R24, R22, 0xffffffff ;  /* 0xffffffff16187836 */ /* 0x000fe20000000000 */
[----:B------:R-:W-:-:S04]  /*0750*/  ISETP.GT.U32.AND P0, PT, R17, 0x7feffffe, PT ;  /* 0x7feffffe1100780c */ /* 0x000fc80003f04070 */
[----:B------:R-:W-:Y:S01]  /*0760*/  ISETP.GT.U32.OR P0, PT, R24, 0x7feffffe, P0 ;  /* 0x7feffffe1800780c */ /* 0x000fe20000704470 */
[----:B------:R-:W-:-:S08]  /*0770*/  DFMA R20, R18, -R8, R2 ;  /* 0x800000081214722b */ /* 0x000fd00000000002 */
[----:B------:R-:W-:-:S04]  /*0780*/  DFMA R14, R14, R20, R18 ;  /* 0x000000140e0e722b */ /* 0x000fc80000000012 */
[----:B------:R-:W-:Y:S07]  /*0790*/  @P0 BRA `(.L_x_51) ;  /* 0x00000000006c0947 */ /* 0x000fee0003800000 */
[----:B------:R-:W-:-:S04]  /*07a0*/  LOP3.LUT R7, R11, 0x7ff00000, RZ, 0xc0, !PT ;  /* 0x7ff000000b077812 */ /* 0x000fc800078ec0ff */
[CC--:B------:R-:W-:Y:S02]  /*07b0*/  VIADDMNMX R6, R16.reuse, -R7.reuse, 0xb9600000, !PT ;  /* 0xb960000010067446 */ /* 0x0c0fe40007800907 */
[----:B------:R-:W-:Y:S02]  /*07c0*/  ISETP.GE.U32.AND P0, PT, R16, R7, PT ;  /* 0x000000071000720c */ /* 0x000fe40003f06070 */
[----:B------:R-:W-:Y:S02]  /*07d0*/  VIMNMX R6, PT, PT, R6, 0x46a00000, PT ;  /* 0x46a0000006067848 */ /* 0x000fe40003fe0100 */
[----:B------:R-:W-:-:S05]  /*07e0*/  SEL R13, R13, 0x63400000, !P0 ;  /* 0x634000000d0d7807 */ /* 0x000fca0004000000 */
[----:B------:R-:W-:Y:S02]  /*07f0*/  IMAD.IADD R13, R6, 0x1, -R13 ;  /* 0x00000001060d7824 */ /* 0x000fe400078e0a0d */
[----:B------:R-:W-:-:S03]  /*0800*/  IMAD.MOV.U32 R6, RZ, RZ, RZ ;  /* 0x000000ffff067224 */ /* 0x000fc600078e00ff */
[----:B------:R-:W-:-:S06]  /*0810*/  IADD3 R7, PT, PT, R13, 0x7fe00000, RZ ;  /* 0x7fe000000d077810 */ /* 0x000fcc0007ffe0ff */
        /* <DEDUP_REMOVED lines=11> */
[----:B------:R-:W-:-:S06]  /*08d0*/  IMAD.MOV.U32 R2, RZ, RZ, RZ ;  /* 0x000000ffff027224 */ /* 0x000fcc00078e00ff */
[----:B------:R-:W-:-:S03]  /*08e0*/  DFMA R2, R16, -R2, R14 ;  /* 0x800000021002722b */ /* 0x000fc6000000000e */
[----:B------:R-:W-:-:S03]  /*08f0*/  LOP3.LUT R11, R7, R11, RZ, 0x3c, !PT ;  /* 0x0000000b070b7212 */ /* 0x000fc600078e3cff */
[----:B------:R-:W-:-:S04]  /*0900*/  IADD3 R2, PT, PT, -R13, -0x43300000, RZ ;  /* 0xbcd000000d027810 */ /* 0x000fc80007ffe1ff */
[----:B------:R-:W-:-:S04]  /*0910*/  FSETP.NEU.AND P0, PT, |R3|, R2, PT ;  /* 0x000000020300720b */ /* 0x000fc80003f0d200 */
[----:B------:R-:W-:Y:S02]  /*0920*/  FSEL R16, R6, R16, !P0 ;  /* 0x0000001006107208 */ /* 0x000fe40004000000 */
[----:B------:R-:W-:Y:S01]  /*0930*/  FSEL R17, R11, R17, !P0 ;  /* 0x000000110b117208 */ /* 0x000fe20004000000 */
[----:B------:R-:W-:Y:S06]  /*0940*/  BRA `(.L_x_52) ;  /* 0x0000000000547947 */ /* 0x000fec0003800000 */
.L_x_51:
        /* <DEDUP_REMOVED lines=12> */
[----:B------:R-:W-:Y:S01]  /*0a10*/  @!P0 IMAD.MOV.U32 R16, RZ, RZ, RZ ;  /* 0x000000ffff108224 */ /* 0x000fe200078e00ff */
[----:B------:R-:W-:-:S03]  /*0a20*/  @P0 MOV R16, RZ ;  /* 0x000000ff00100202 */ /* 0x000fc60000000f00 */
[----:B------:R-:W-:Y:S01]  /*0a30*/  @P0 IMAD.MOV.U32 R17, RZ, RZ, R2 ;  /* 0x000000ffff110224 */ /* 0x000fe200078e0002 */
[----:B------:R-:W-:Y:S06]  /*0a40*/  BRA `(.L_x_52) ;  /* 0x0000000000147947 */ /* 0x000fec0003800000 */
.L_x_54:
[----:B------:R-:W-:Y:S01]  /*0a50*/  LOP3.LUT R17, R11, 0x80000, RZ, 0xfc, !PT ;  /* 0x000800000b117812 */ /* 0x000fe200078efcff */
[----:B------:R-:W-:Y:S01]  /*0a60*/  IMAD.MOV.U32 R16, RZ, RZ, R10 ;  /* 0x000000ffff107224 */ /* 0x000fe200078e000a */
[----:B------:R-:W-:Y:S06]  /*0a70*/  BRA `(.L_x_52) ;  /* 0x0000000000087947 */ /* 0x000fec0003800000 */
.L_x_53:
[----:B------:R-:W-:Y:S01]  /*0a80*/  LOP3.LUT R17, R7, 0x80000, RZ, 0xfc, !PT ;  /* 0x0008000007117812 */ /* 0x000fe200078efcff */
[----:B------:R-:W-:-:S07]  /*0a90*/  IMAD.MOV.U32 R16, RZ, RZ, R6 ;  /* 0x000000ffff107224 */ /* 0x000fce00078e0006 */
.L_x_52:
[----:B------:R-:W-:Y:S02]  /*0aa0*/  IMAD.MOV.U32 R13, RZ, RZ, 0x0 ;  /* 0x00000000ff0d7424 */ /* 0x000fe400078e00ff */
[----:B------:R-:W-:Y:S02]  /*0ab0*/  IMAD.MOV.U32 R2, RZ, RZ, R16 ;  /* 0x000000ffff027224 */ /* 0x000fe400078e0010 */
[----:B------:R-:W-:Y:S01]  /*0ac0*/  IMAD.MOV.U32 R3, RZ, RZ, R17 ;  /* 0x000000ffff037224 */ /* 0x000fe200078e0011 */
[----:B------:R-:W-:Y:S06]  /*0ad0*/  RET.REL.NODEC R12 `(_Z9wav_sigmaPdS_d) ;  /* 0xfffffff40c487950 */ /* 0x000fec0003c3ffff */
        .weak           $__internal_3_$__cuda_sm20_dsqrt_rn_f64_mediumpath_v1
        .type           $__internal_3_$__cuda_sm20_dsqrt_rn_f64_mediumpath_v1,@function
        .size           $__internal_3_$__cuda_sm20_dsqrt_rn_f64_mediumpath_v1,(.L_x_62 - $__internal_3_$__cuda_sm20_dsqrt_rn_f64_mediumpath_v1)
$__internal_3_$__cuda_sm20_dsqrt_rn_f64_mediumpath_v1:
[----:B------:R-:W-:Y:S01]  /*0ae0*/  ISETP.GE.U32.AND P0, PT, R6, -0x3400000, PT ;  /* 0xfcc000000600780c */ /* 0x000fe20003f06070 */
[----:B------:R-:W-:Y:S01]  /*0af0*/  IMAD.MOV.U32 R15, RZ, RZ, R13 ;  /* 0x000000ffff0f7224 */ /* 0x000fe200078e000d */
[----:B------:R-:W-:Y:S01]  /*0b00*/  MOV R12, R10 ;  /* 0x0000000a000c7202 */ /* 0x000fe20000000f00 */
[----:B------:R-:W-:Y:S02]  /*0b10*/  IMAD.MOV.U32 R13, RZ, RZ, R3 ;  /* 0x000000ffff0d7224 */ /* 0x000fe400078e0003 */
[----:B------:R-:W-:Y:S02]  /*0b20*/  IMAD.MOV.U32 R6, RZ, RZ, R16 ;  /* 0x000000ffff067224 */ /* 0x000fe400078e0010 */
[----:B------:R-:W-:-:S06]  /*0b30*/  IMAD.MOV.U32 R7, RZ, RZ, R17 ;  /* 0x000000ffff077224 */ /* 0x000fcc00078e0011 */
[----:B------:R-:W-:Y:S05]  /*0b40*/  @!P0 BRA `(.L_x_55) ;  /* 0x0000000000208947 */ /* 0x000fea0003800000 */
[----:B------:R-:W-:-:S10]  /*0b50*/  DFMA.RM R6, R6, R14, R8 ;  /* 0x0000000e0606722b */ /* 0x000fd40000004008 */
[----:B------:R-:W-:-:S05]  /*0b60*/  IADD3 R10, P0, PT, R6, 0x1, RZ ;  /* 0x00000001060a7810 */ /* 0x000fca0007f1e0ff */
[----:B------:R-:W-:-:S06]  /*0b70*/  IMAD.X R11, RZ, RZ, R7, P0 ;  /* 0x000000ffff0b7224 */ /* 0x000fcc00000e0607 */
[----:B------:R-:W-:-:S08]  /*0b80*/  DFMA.RP R8, -R6, R10, R12 ;  /* 0x0000000a0608722b */ /* 0x000fd0000000810c */
[----:B------:R-:W-:-:S06]  /*0b90*/  DSETP.GT.AND P0, PT, R8, RZ, PT ;  /* 0x000000ff0800722a */ /* 0x000fcc0003f04000 */
[----:B------:R-:W-:Y:S02]  /*0ba0*/  FSEL R6, R10, R6, P0 ;  /* 0x000000060a067208 */ /* 0x000fe40000000000 */
[----:B------:R-:W-:Y:S01]  /*0bb0*/  FSEL R7, R11, R7, P0 ;  /* 0x000000070b077208 */ /* 0x000fe20000000000 */
[----:B------:R-:W-:Y:S06]  /*0bc0*/  BRA `(.L_x_56) ;  /* 0x0000000000647947 */ /* 0x000fec0003800000 */
.L_x_55:
[----:B------:R-:W-:-:S14]  /*0bd0*/  DSETP.NE.AND P0, PT, R12, RZ, PT ;  /* 0x000000ff0c00722a */ /* 0x000fdc0003f05000 */
[----:B------:R-:W-:Y:S05]  /*0be0*/  @!P0 BRA `(.L_x_57) ;  /* 0x0000000000588947 */ /* 0x000fea0003800000 */
[----:B------:R-:W-:-:S13]  /*0bf0*/  ISETP.GE.AND P0, PT, R13, RZ, PT ;  /* 0x000000ff0d00720c */ /* 0x000fda0003f06270 */
[----:B------:R-:W-:Y:S02]  /*0c00*/  @!P0 IMAD.MOV.U32 R6, RZ, RZ, 0x0 ;  /* 0x00000000ff068424 */ /* 0x000fe400078e00ff */
[----:B------:R-:W-:Y:S01]  /*0c10*/  @!P0 IMAD.MOV.U32 R7, RZ, RZ, -0x80000 ;  /* 0xfff80000ff078424 */ /* 0x000fe200078e00ff */
[----:B------:R-:W-:Y:S06]  /*0c20*/  @!P0 BRA `(.L_x_56) ;  /* 0x00000000004c8947 */ /* 0x000fec0003800000 */
[----:B------:R-:W-:-:S13]  /*0c30*/  ISETP.GT.AND P0, PT, R13, 0x7fefffff, PT ;  /* 0x7fefffff0d00780c */ /* 0x000fda0003f04270 */
[----:B------:R-:W-:Y:S05]  /*0c40*/  @P0 BRA `(.L_x_57) ;  /* 0x0000000000400947 */ /* 0x000fea0003800000 */
[----:B------:R-:W-:Y:S01]  /*0c50*/  DMUL R6, R12, 8.11296384146066816958e+31 ;  /* 0x469000000c067828 */ /* 0x000fe20000000000 */
[----:B------:R-:W-:Y:S01]  /*0c60*/  IMAD.MOV.U32 R8, RZ, RZ, RZ ;  /* 0x000000ffff087224 */ /* 0x000fe200078e00ff */
[----:B------:R-:W-:Y:S01]  /*0c70*/  MOV R12, 0x0 ;  /* 0x00000000000c7802 */ /* 0x000fe20000000f00 */
[----:B------:R-:W-:-:S03]  /*0c80*/  IMAD.MOV.U32 R13, RZ, RZ, 0x3fd80000 ;  /* 0x3fd80000ff0d7424 */ /* 0x000fc600078e00ff */
[----:B------:R-:W0:Y:S02]  /*0c90*/  MUFU.RSQ64H R9, R7 ;  /* 0x0000000700097308 */ /* 0x000e240000001c00 */
[----:B0-----:R-:W-:-:S08]  /*0ca0*/  DMUL R10, R8, R8 ;  /* 0x00000008080a7228 */ /* 0x001fd00000000000 */
[----:B------:R-:W-:-:S08]  /*0cb0*/  DFMA R10, R6, -R10, 1 ;  /* 0x3ff00000060a742b */ /* 0x000fd0000000080a */
[----:B------:R-:W-:Y:S02]  /*0cc0*/  DFMA R12, R10, R12, 0.5 ;  /* 0x3fe000000a0c742b */ /* 0x000fe4000000000c */
[----:B------:R-:W-:-:S08]  /*0cd0*/  DMUL R10, R8, R10 ;  /* 0x0000000a080a7228 */ /* 0x000fd00000000000 */
[----:B------:R-:W-:-:S08]  /*0ce0*/  DFMA R10, R12, R10, R8 ;  /* 0x0000000a0c0a722b */ /* 0x000fd00000000008 */
[----:B------:R-:W-:Y:S02]  /*0cf0*/  DMUL R8, R6, R10 ;  /* 0x0000000a06087228 */ /* 0x000fe40000000000 */
[----:B------:R-:W-:-:S06]  /*0d00*/  VIADD R11, R11, 0xfff00000 ;  /* 0xfff000000b0b7836 */ /* 0x000fcc0000000000 */
[----:B------:R-:W-:-:S08]  /*0d10*/  DFMA R12, R8, -R8, R6 ;  /* 0x80000008080c722b */ /* 0x000fd00000000006 */
[----:B------:R-:W-:-:S10]  /*0d20*/  DFMA R6, R10, R12, R8 ;  /* 0x0000000c0a06722b */ /* 0x000fd40000000008 */
[----:B------:R-:W-:Y:S01]  /*0d30*/  VIADD R7, R7, 0xfcb00000 ;  /* 0xfcb0000007077836 */ /* 0x000fe20000000000 */
[----:B------:R-:W-:Y:S06]  /*0d40*/  BRA `(.L_x_56) ;  /* 0x0000000000047947 */ /* 0x000fec0003800000 */
.L_x_57:
[----:B------:R-:W-:-:S11]  /*0d50*/  DADD R6, R12, R12 ;  /* 0x000000000c067229 */ /* 0x000fd6000000000c */
.L_x_56:
[----:B------:R-:W-:Y:S02]  /*0d60*/  IMAD.MOV.U32 R3, RZ, RZ, 0x0 ;  /* 0x00000000ff037424 */ /* 0x000fe400078e00ff */
[----:B------:R-:W-:Y:S02]  /*0d70*/  IMAD.MOV.U32 R10, RZ, RZ, R6 ;  /* 0x000000ffff0a7224 */ /* 0x000fe400078e0006 */
[----:B------:R-:W-:Y:S01]  /*0d80*/  IMAD.MOV.U32 R11, RZ, RZ, R7 ;  /* 0x000000ffff0b7224 */ /* 0x000fe200078e0007 */
[----:B------:R-:W-:Y:S06]  /*0d90*/  RET.REL.NODEC R2 `(_Z9wav_sigmaPdS_d) ;  /* 0xfffffff002987950 */ /* 0x000fec0003c3ffff */
.L_x_58:
        /* <DEDUP_REMOVED lines=14> */
.L_x_62:


//--------------------- .nv.shared.reserved.0     --------------------------
	.section	.nv.shared.reserved.0,"aw",@nobits
	.weak		__nv_reservedSMEM_offset_0_alias
	.size		__nv_reservedSMEM_offset_0_alias, 0, 64
	.other		__nv_reservedSMEM_offset_0_alias,@"STO_CUDA_RESERVED_SHARED STV_DEFAULT"
__nv_reservedSMEM_offset_0_alias:
	.zero		0
	.zero		64


//--------------------- .nv.global                --------------------------
	.section	.nv.global,"aw",@nobits
.nv.global:
	.type		_ZN34_INTERNAL_f2883b34_4_k_cu_999012466thrust24THRUST_300001_SM_1000_NS12placeholders2_8E,@object
	.size		_ZN34_INTERNAL_f2883b34_4_k_cu_999012466thrust24THRUST_300001_SM_1000_NS12placeholders2_8E,(_ZN34_INTERNAL_f2883b34_4_k_cu_999012464cuda3std3__436_GLOBAL__N__f2883b34_4_k_cu_999012466ignoreE - _ZN34_INTERNAL_f2883b34_4_k_cu_999012466thrust24THRUST_300001_SM_1000_NS12placeholders2_8E)
_ZN34_INTERNAL_f2883b34_4_k_cu_999012466thrust24THRUST_300001_SM_1000_NS12placeholders2_8E:
	.zero		1
	.type		_ZN34_INTERNAL_f2883b34_4_k_cu_999012464cuda3std3__436_GLOBAL__N__f2883b34_4_k_cu_999012466ignoreE,@object
	.size		_ZN34_INTERNAL_f2883b34_4_k_cu_999012464cuda3std3__436_GLOBAL__N__f2883b34_4_k_cu_999012466ignoreE,(_ZN34_INTERNAL_f2883b34_4_k_cu_999012464cuda3std6ranges3__45__cpo4dataE - _ZN34_INTERNAL_f2883b34_4_k_cu_999012464cuda3std3__436_GLOBAL__N__f2883b34_4_k_cu_999012466ignoreE)
_ZN34_INTERNAL_f2883b34_4_k_cu_999012464cuda3std3__436_GLOBAL__N__f2883b34_4_k_cu_999012466ignoreE:
	.zero		1
	.type		_ZN34_INTERNAL_f2883b34_4_k_cu_999012464cuda3std6ranges3__45__cpo4dataE,@object
	.size		_ZN34_INTERNAL_f2883b34_4_k_cu_999012464cuda3std6ranges3__45__cpo4dataE,(_ZN34_INTERNAL_f2883b34_4_k_cu_999012466thrust24THRUST_300001_SM_1000_NS6system3cpp3parE - _ZN34_INTERNAL_f2883b34_4_k_cu_999012464cuda3std6ranges3__45__cpo4dataE)
_ZN34_INTERNAL_f2883b34_4_k_cu_999012464cuda3std6ranges3__45__cpo4dataE:
	.zero		1
	.type		_ZN34_INTERNAL_f2883b34_4_k_cu_999012466thrust24THRUST_300001_SM_1000_NS6system3cpp3parE,@object
	.size		_ZN34_INTERNAL_f2883b34_4_k_cu_999012466thrust24THRUST_300001_SM_1000_NS6system3cpp3parE,(_ZN34_INTERNAL_f2883b34_4_k_cu_999012464cuda3std3__45__cpo5beginE - _ZN34_INTERNAL_f2883b34_4_k_cu_999012466thrust24THRUST_300001_SM_1000_NS6system3cpp3parE)
_ZN34_INTERNAL_f2883b34_4_k_cu_999012466thrust24THRUST_300001_SM_1000_NS6system3cpp3parE:
	.zero		1
	.type		_ZN34_INTERNAL_f2883b34_4_k_cu_999012464cuda3std3__45__cpo5beginE,@object
	.size		_ZN34_INTERNAL_f2883b34_4_k_cu_999012464cuda3std3__45__cpo5beginE,(_ZN34_INTERNAL_f2883b34_4_k_cu_999012464cuda3std6ranges3__45__cpo5beginE - _ZN34_INTERNAL_f2883b34_4_k_cu_999012464cuda3std3__45__cpo5beginE)
_ZN34_INTERNAL_f2883b34_4_k_cu_999012464cuda3std3__45__cpo5beginE:
	.zero		1
	.type		_ZN34_INTERNAL_f2883b34_4_k_cu_999012464cuda3std6ranges3__45__cpo5beginE,@object
	.size		_ZN34_INTERNAL_f2883b34_4_k_cu_999012464cuda3std6ranges3__45__cpo5beginE,(_ZN34_INTERNAL_f2883b34_4_k_cu_999012466thrust24THRUST_300001_SM_1000_NS6deviceE - _ZN34_INTERNAL_f2883b34_4_k_cu_999012464cuda3std6ranges3__45__cpo5beginE)
_ZN34_INTERNAL_f2883b34_4_k_cu_999012464cuda3std6ranges3__45__cpo5beginE:
	.zero		1
	.type		_ZN34_INTERNAL_f2883b34_4_k_cu_999012466thrust24THRUST_300001_SM_1000_NS6deviceE,@object
	.size		_ZN34_INTERNAL_f2883b34_4_k_cu_999012466thrust24THRUST_300001_SM_1000_NS6deviceE,(_ZN34_INTERNAL_f2883b34_4_k_cu_999012464cuda3std3__47nulloptE - _ZN34_INTERNAL_f2883b34_4_k_cu_999012466thrust24THRUST_300001_SM_1000_NS6deviceE)
_ZN34_INTERNAL_f2883b34_4_k_cu_999012466thrust24THRUST_300001_SM_1000_NS6deviceE:
	.zero		1
	.type		_ZN34_INTERNAL_f2883b34_4_k_cu_999012464cuda3std3__47nulloptE,@object
	.size		_ZN34_INTERNAL_f2883b34_4_k_cu_999012464cuda3std3__47nulloptE,(_ZN34_INTERNAL_f2883b34_4_k_cu_999012464cuda3std6ranges3__45__cpo8distanceE - _ZN34_INTERNAL_f2883b34_4_k_cu_999012464cuda3std3__47nulloptE)
_ZN34_INTERNAL_f2883b34_4_k_cu_999012464cuda3std3__47nulloptE:
	.zero		1
	.type		_ZN34_INTERNAL_f2883b34_4_k_cu_999012464cuda3std6ranges3__45__cpo8distanceE,@object
	.size		_ZN34_INTERNAL_f2883b34_4_k_cu_999012464cuda3std6ranges3__45__cpo8distanceE,(_ZN34_INTERNAL_f2883b34_4_k_cu_999012466thrust24THRUST_300001_SM_1000_NS12placeholders2_4E - _ZN34_INTERNAL_f2883b34_4_k_cu_999012464cuda3std6ranges3__45__cpo8distanceE)
_ZN34_INTERNAL_f2883b34_4_k_cu_999012464cuda3std6ranges3__45__cpo8distanceE:
	.zero		1
	.type		_ZN34_INTERNAL_f2883b34_4_k_cu_999012466thrust24THRUST_300001_SM_1000_NS12placeholders2_4E,@object
	.size		_ZN34_INTERNAL_f2883b34_4_k_cu_999012466thrust24THRUST_300001_SM_1000_NS12placeholders2_4E,(_ZN34_INTERNAL_f2883b34_4_k_cu_999012464cuda3std3__45__cpo6rbeginE - _ZN34_INTERNAL_f2883b34_4_k_cu_999012466thrust24THRUST_300001_SM_1000_NS12placeholders2_4E)
_ZN34_INTERNAL_f2883b34_4_k_cu_999012466thrust24THRUST_300001_SM_1000_NS12placeholders2_4E:
	.zero		1
	.type		_ZN34_INTERNAL_f2883b34_4_k_cu_999012464cuda3std3__45__cpo6rbeginE,@object
	.size		_ZN34_INTERNAL_f2883b34_4_k_cu_999012464cuda3std3__45__cpo6rbeginE,(_ZN34_INTERNAL_f2883b34_4_k_cu_999012464cuda3std6ranges3__45__cpo7advanceE - _ZN34_INTERNAL_f2883b34_4_k_cu_999012464cuda3std3__45__cpo6rbeginE)
_ZN34_INTERNAL_f2883b34_4_k_cu_999012464cuda3std3__45__cpo6rbeginE:
	.zero		1
	.type		_ZN34_INTERNAL_f2883b34_4_k_cu_999012464cuda3std6ranges3__45__cpo7advanceE,@object
	.size		_ZN34_INTERNAL_f2883b34_4_k_cu_999012464cuda3std6ranges3__45__cpo7advanceE,(_ZN34_INTERNAL_f2883b34_4_k_cu_999012466thrust24THRUST_300001_SM_1000_NS12placeholders3_10E - _ZN34_INTERNAL_f2883b34_4_k_cu_999012464cuda3std6ranges3__45__cpo7advanceE)
_ZN34_INTERNAL_f2883b34_4_k_cu_999012464cuda3std6ranges3__45__cpo7advanceE:
	.zero		1
	.type		_ZN34_INTERNAL_f2883b34_4_k_cu_999012466thrust24THRUST_300001_SM_1000_NS12placeholders3_10E,@object
	.size		_ZN34_INTERNAL_f2883b34_4_k_cu_999012466thrust24THRUST_300001_SM_1000_NS12placeholders3_10E,(_ZN34_INTERNAL_f2883b34_4_k_cu_999012464cuda3std3__48in_placeE - _ZN34_INTERNAL_f2883b34_4_k_cu_999012466thrust24THRUST_300001_SM_1000_NS12placeholders3_10E)
_ZN34_INTERNAL_f2883b34_4_k_cu_999012466thrust24THRUST_300001_SM_1000_NS12placeholders3_10E:
	.zero		1
	.type		_ZN34_INTERNAL_f2883b34_4_k_cu_999012464cuda3std3__48in_placeE,@object
	.size		_ZN34_INTERNAL_f2883b34_4_k_cu_999012464cuda3std3__48in_placeE,(_ZN34_INTERNAL_f2883b34_4_k_cu_999012464cuda3std6ranges3__45__cpo4sizeE - _ZN34_INTERNAL_f2883b34_4_k_cu_999012464cuda3std3__48in_placeE)
_ZN34_INTERNAL_f2883b34_4_k_cu_999012464cuda3std3__48in_placeE:
	.zero		1
	.type		_ZN34_INTERNAL_f2883b34_4_k_cu_999012464cuda3std6ranges3__45__cpo4sizeE,@object
	.size		_ZN34_INTERNAL_f2883b34_4_k_cu_999012464cuda3std6ranges3__45__cpo4sizeE,(_ZN34_INTERNAL_f2883b34_4_k_cu_999012466thrust24THRUST_300001_SM_1000_NS12placeholders2_2E - _ZN34_INTERNAL_f2883b34_4_k_cu_999012464cuda3std6ranges3__45__cpo4sizeE)
_ZN34_INTERNAL_f2883b34_4_k_cu_999012464cuda3std6ranges3__45__cpo4sizeE:
	.zero		1
	.type		_ZN34_INTERNAL_f2883b34_4_k_cu_999012466thrust24THRUST_300001_SM_1000_NS12placeholders2_2E,@object
	.size		_ZN34_INTERNAL_f2883b34_4_k_cu_999012466thrust24THRUST_300001_SM_1000_NS12placeholders2_2E,(_ZN34_INTERNAL_f2883b34_4_k_cu_999012464cuda3std3__45__cpo6cbeginE - _ZN34_INTERNAL_f2883b34_4_k_cu_999012466thrust24THRUST_300001_SM_1000_NS12placeholders2_2E)
_ZN34_INTERNAL_f2883b34_4_k_cu_999012466thrust24THRUST_300001_SM_1000_NS12placeholders2_2E:
	.zero		1
	.type		_ZN34_INTERNAL_f2883b34_4_k_cu_999012464cuda3std3__45__cpo6cbeginE,@object
	.size		_ZN34_INTERNAL_f2883b34_4_k_cu_999012464cuda3std3__45__cpo6cbeginE,(_ZN34_INTERNAL_f2883b34_4_k_cu_999012464cuda3std6ranges3__45__cpo6cbeginE - _ZN34_INTERNAL_f2883b34_4_k_cu_999012464cuda3std3__45__cpo6cbeginE)
_ZN34_INTERNAL_f2883b34_4_k_cu_999012464cuda3std3__45__cpo6cbeginE:
	.zero		1
	.type		_ZN34_INTERNAL_f2883b34_4_k_cu_999012464cuda3std6ranges3__45__cpo6cbeginE,@object
	.size		_ZN34_INTERNAL_f2883b34_4_k_cu_999012464cuda3std6ranges3__45__cpo6cbeginE,(_ZN34_INTERNAL_f2883b34_4_k_cu_999012466thrust24THRUST_300001_SM_1000_NS12placeholders2_6E - _ZN34_INTERNAL_f2883b34_4_k_cu_999012464cuda3std6ranges3__45__cpo6cbeginE)
_ZN34_INTERNAL_f2883b34_4_k_cu_999012464cuda3std6ranges3__45__cpo6cbeginE:
	.zero		1
	.type		_ZN34_INTERNAL_f2883b34_4_k_cu_999012466thrust24THRUST_300001_SM_1000_NS12placeholders2_6E,@object
	.size		_ZN34_INTERNAL_f2883b34_4_k_cu_999012466thrust24THRUST_300001_SM_1000_NS12placeholders2_6E,(_ZN34_INTERNAL_f2883b34_4_k_cu_999012464cuda3std3__45__cpo7crbeginE - _ZN34_INTERNAL_f2883b34_4_k_cu_999012466thrust24THRUST_300001_SM_1000_NS12placeholders2_6E)
_ZN34_INTERNAL_f2883b34_4_k_cu_999012466thrust24THRUST_300001_SM_1000_NS12placeholders2_6E:
	.zero		1
	.type		_ZN34_INTERNAL_f2883b34_4_k_cu_999012464cuda3std3__45__cpo7crbeginE,@object
	.size		_ZN34_INTERNAL_f2883b34_4_k_cu_999012464cuda3std3__45__cpo7crbeginE,(_ZN34_INTERNAL_f2883b34_4_k_cu_999012464cuda3std6ranges3__45__cpo4nextE - _ZN34_INTERNAL_f2883b34_4_k_cu_999012464cuda3std3__45__cpo7crbeginE)
_ZN34_INTERNAL_f2883b34_4_k_cu_999012464cuda3std3__45__cpo7crbeginE:
	.zero		1
	.type		_ZN34_INTERNAL_f2883b34_4_k_cu_999012464cuda3std6ranges3__45__cpo4nextE,@object
	.size		_ZN34_INTERNAL_f2883b34_4_k_cu_999012464cuda3std6ranges3__45__cpo4nextE,(_ZN34_INTERNAL_f2883b34_4_k_cu_999012464cuda3std6ranges3__45__cpo4swapE - _ZN34_INTERNAL_f2883b34_4_k_cu_999012464cuda3std6ranges3__45__cpo4nextE)
_ZN34_INTERNAL_f2883b34_4_k_cu_999012464cuda3std6ranges3__45__cpo4nextE:
	.zero		1
	.type		_ZN34_INTERNAL_f2883b34_4_k_cu_999012464cuda3std6ranges3__45__cpo4swapE,@object
	.size		_ZN34_INTERNAL_f2883b34_4_k_cu_999012464cuda3std6ranges3__45__cpo4swapE,(_ZN34_INTERNAL_f2883b34_4_k_cu_999012466thrust24THRUST_300001_SM_1000_NS8cuda_cub10par_nosyncE - _ZN34_INTERNAL_f2883b34_4_k_cu_999012464cuda3std6ranges3__45__cpo4swapE)
_ZN34_INTERNAL_f2883b34_4_k_cu_999012464cuda3std6ranges3__45__cpo4swapE:
	.zero		1
	.type		_ZN34_INTERNAL_f2883b34_4_k_cu_999012466thrust24THRUST_300001_SM_1000_NS8cuda_cub10par_nosyncE,@object
	.size		_ZN34_INTERNAL_f2883b34_4_k_cu_999012466thrust24THRUST_300001_SM_1000_NS8cuda_cub10par_nosyncE,(_ZN34_INTERNAL_f2883b34_4_k_cu_999012466thrust24THRUST_300001_SM_1000_NS3seqE - _ZN34_INTERNAL_f2883b34_4_k_cu_999012466thrust24THRUST_300001_SM_1000_NS8cuda_cub10par_nosyncE)
_ZN34_INTERNAL_f2883b34_4_k_cu_999012466thrust24THRUST_300001_SM_1000_NS8cuda_cub10par_nosyncE:
	.zero		1
	.type		_ZN34_INTERNAL_f2883b34_4_k_cu_999012466thrust24THRUST_300001_SM_1000_NS3seqE,@object
	.size		_ZN34_INTERNAL_f2883b34_4_k_cu_999012466thrust24THRUST_300001_SM_1000_NS3seqE,(_ZN34_INTERNAL_f2883b34_4_k_cu_999012464cuda3std3__420unreachable_sentinelE - _ZN34_INTERNAL_f2883b34_4_k_cu_999012466thrust24THRUST_300001_SM_1000_NS3seqE)
_ZN34_INTERNAL_f2883b34_4_k_cu_999012466thrust24THRUST_300001_SM_1000_NS3seqE:
	.zero		1
	.type		_ZN34_INTERNAL_f2883b34_4_k_cu_999012464cuda3std3__420unreachable_sentinelE,@object
	.size		_ZN34_INTERNAL_f2883b34_4_k_cu_999012464cuda3std3__420unreachable_sentinelE,(_ZN34_INTERNAL_f2883b34_4_k_cu_999012464cuda3std6ranges3__45__cpo5ssizeE - _ZN34_INTERNAL_f2883b34_4_k_cu_999012464cuda3std3__420unreachable_sentinelE)
_ZN34_INTERNAL_f2883b34_4_k_cu_999012464cuda3std3__420unreachable_sentinelE:
	.zero		1
	.type		_ZN34_INTERNAL_f2883b34_4_k_cu_999012464cuda3std6ranges3__45__cpo5ssizeE,@object
	.size		_ZN34_INTERNAL_f2883b34_4_k_cu_999012464cuda3std6ranges3__45__cpo5ssizeE,(_ZN34_INTERNAL_f2883b34_4_k_cu_999012466thrust24THRUST_300001_SM_1000_NS12placeholders2_3E - _ZN34_INTERNAL_f2883b34_4_k_cu_999012464cuda3std6ranges3__45__cpo5ssizeE)
_ZN34_INTERNAL_f2883b34_4_k_cu_999012464cuda3std6ranges3__45__cpo5ssizeE:
	.zero		1
	.type		_ZN34_INTERNAL_f2883b34_4_k_cu_999012466thrust24THRUST_300001_SM_1000_NS12placeholders2_3E,@object
	.size		_ZN34_INTERNAL_f2883b34_4_k_cu_999012466thrust24THRUST_300001_SM_1000_NS12placeholders2_3E,(_ZN34_INTERNAL_f2883b34_4_k_cu_999012464cuda3std3__45__cpo4cendE - _ZN34_INTERNAL_f2883b34_4_k_cu_999012466thrust24THRUST_300001_SM_1000_NS12placeholders2_3E)
_ZN34_INTERNAL_f2883b34_4_k_cu_999012466thrust24THRUST_300001_SM_1000_NS12placeholders2_3E:
	.zero		1
	.type		_ZN34_INTERNAL_f2883b34_4_k_cu_999012464cuda3std3__45__cpo4cendE,@object
	.size		_ZN34_INTERNAL_f2883b34_4_k_cu_999012464cuda3std3__45__cpo4cendE,(_ZN34_INTERNAL_f2883b34_4_k_cu_999012464cuda3std6ranges3__45__cpo4cendE - _ZN34_INTERNAL_f2883b34_4_k_cu_999012464cuda3std3__45__cpo4cendE)
_ZN34_INTERNAL_f2883b34_4_k_cu_999012464cuda3std3__45__cpo4cendE:
	.zero		1
	.type		_ZN34_INTERNAL_f2883b34_4_k_cu_999012464cuda3std6ranges3__45__cpo4cendE,@object
	.size		_ZN34_INTERNAL_f2883b34_4_k_cu_999012464cuda3std6ranges3__45__cpo4cendE,(_ZN34_INTERNAL_f2883b34_4_k_cu_999012466thrust24THRUST_300001_SM_1000_NS12placeholders2_7E - _ZN34_INTERNAL_f2883b34_4_k_cu_999012464cuda3std6ranges3__45__cpo4cendE)
_ZN34_INTERNAL_f2883b34_4_k_cu_999012464cuda3std6ranges3__45__cpo4cendE:
	.zero		1
	.type		_ZN34_INTERNAL_f2883b34_4_k_cu_999012466thrust24THRUST_300001_SM_1000_NS12placeholders2_7E,@object
	.size		_ZN34_INTERNAL_f2883b34_4_k_cu_999012466thrust24THRUST_300001_SM_1000_NS12placeholders2_7E,(_ZN34_INTERNAL_f2883b34_4_k_cu_999012464cuda3std3__45__cpo5crendE - _ZN34_INTERNAL_f2883b34_4_k_cu_999012466thrust24THRUST_300001_SM_1000_NS12placeholders2_7E)
_ZN34_INTERNAL_f2883b34_4_k_cu_999012466thrust24THRUST_300001_SM_1000_NS12placeholders2_7E:
	.zero		1
	.type		_ZN34_INTERNAL_f2883b34_4_k_cu_999012464cuda3std3__45__cpo5crendE,@object
	.size		_ZN34_INTERNAL_f2883b34_4_k_cu_999012464cuda3std3__45__cpo5crendE,(_ZN34_INTERNAL_f2883b34_4_k_cu_999012464cuda3std6ranges3__45__cpo4prevE - _ZN34_INTERNAL_f2883b34_4_k_cu_999012464cuda3std3__45__cpo5crendE)
_ZN34_INTERNAL_f2883b34_4_k_cu_999012464cuda3std3__45__cpo5crendE:
	.zero		1
	.type		_ZN34_INTERNAL_f2883b34_4_k_cu_999012464cuda3std6ranges3__45__cpo4prevE,@object
	.size		_ZN34_INTERNAL_f2883b34_4_k_cu_999012464cuda3std6ranges3__45__cpo4prevE,(_ZN34_INTERNAL_f2883b34_4_k_cu_999012464cuda3std6ranges3__45__cpo9iter_moveE - _ZN34_INTERNAL_f2883b34_4_k_cu_999012464cuda3std6ranges3__45__cpo4prevE)
_ZN34_INTERNAL_f2883b34_4_k_cu_999012464cuda3std6ranges3__45__cpo4prevE:
	.zero		1
	.type		_ZN34_INTERNAL_f2883b34_4_k_cu_999012464cuda3std6ranges3__45__cpo9iter_moveE,@object
	.size		_ZN34_INTERNAL_f2883b34_4_k_cu_999012464cuda3std6ranges3__45__cpo9iter_moveE,(_ZN34_INTERNAL_f2883b34_4_k_cu_999012466thrust24THRUST_300001_SM_1000_NS6system6detail10sequential3seqE - _ZN34_INTERNAL_f2883b34_4_k_cu_999012464cuda3std6ranges3__45__cpo9iter_moveE)
_ZN34_INTERNAL_f2883b34_4_k_cu_999012464cuda3std6ranges3__45__cpo9iter_moveE:
	.zero		1
	.type		_ZN34_INTERNAL_f2883b34_4_k_cu_999012466thrust24THRUST_300001_SM_1000_NS6system6detail10sequential3seqE,@object
	.size		_ZN34_INTERNAL_f2883b34_4_k_cu_999012466thrust24THRUST_300001_SM_1000_NS6system6detail10sequential3seqE,(_ZN34_INTERNAL_f2883b34_4_k_cu_999012466thrust24THRUST_300001_SM_1000_NS12placeholders2_9E - _ZN34_INTERNAL_f2883b34_4_k_cu_999012466thrust24THRUST_300001_SM_1000_NS6system6detail10sequential3seqE)
_ZN34_INTERNAL_f2883b34_4_k_cu_999012466thrust24THRUST_300001_SM_1000_NS6system6detail10sequential3seqE:
	.zero		1
	.type		_ZN34_INTERNAL_f2883b34_4_k_cu_999012466thrust24THRUST_300001_SM_1000_NS12placeholders2_9E,@object
	.size		_ZN34_INTERNAL_f2883b34_4_k_cu_999012466thrust24THRUST_300001_SM_1000_NS12placeholders2_9E,(_ZN34_INTERNAL_f2883b34_4_k_cu_999012464cuda3std3__419piecewise_constructE - _ZN34_INTERNAL_f2883b34_4_k_cu_999012466thrust24THRUST_300001_SM_1000_NS12placeholders2_9E)
_ZN34_INTERNAL_f2883b34_4_k_cu_999012466thrust24THRUST_300001_SM_1000_NS12placeholders2_9E:
	.zero		1
	.type		_ZN34_INTERNAL_f2883b34_4_k_cu_999012464cuda3std3__419piecewise_constructE,@object
	.size		_ZN34_INTERNAL_f2883b34_4_k_cu_999012464cuda3std3__419piecewise_constructE,(_ZN34_INTERNAL_f2883b34_4_k_cu_999012464cuda3std6ranges3__45__cpo5cdataE - _ZN34_INTERNAL_f2883b34_4_k_cu_999012464cuda3std3__419piecewise_constructE)
_ZN34_INTERNAL_f2883b34_4_k_cu_999012464cuda3std3__419piecewise_constructE:
	.zero		1
	.type		_ZN34_INTERNAL_f2883b34_4_k_cu_999012464cuda3std6ranges3__45__cpo5cdataE,@object
	.size		_ZN34_INTERNAL_f2883b34_4_k_cu_999012464cuda3std6ranges3__45__cpo5cdataE,(_ZN34_INTERNAL_f2883b34_4_k_cu_999012466thrust24THRUST_300001_SM_1000_NS12placeholders2_1E - _ZN34_INTERNAL_f2883b34_4_k_cu_999012464cuda3std6ranges3__45__cpo5cdataE)
_ZN34_INTERNAL_f2883b34_4_k_cu_999012464cuda3std6ranges3__45__cpo5cdataE:
	.zero		1
	.type		_ZN34_INTERNAL_f2883b34_4_k_cu_999012466thrust24THRUST_300001_SM_1000_NS12placeholders2_1E,@object
	.size		_ZN34_INTERNAL_f2883b34_4_k_cu_999012466thrust24THRUST_300001_SM_1000_NS12placeholders2_1E,(_ZN34_INTERNAL_f2883b34_4_k_cu_999012464cuda3std3__45__cpo3endE - _ZN34_INTERNAL_f2883b34_4_k_cu_999012466thrust24THRUST_300001_SM_1000_NS12placeholders2_1E)
_ZN34_INTERNAL_f2883b34_4_k_cu_999012466thrust24THRUST_300001_SM_1000_NS12placeholders2_1E:
	.zero		1
	.type		_ZN34_INTERNAL_f2883b34_4_k_cu_999012464cuda3std3__45__cpo3endE,@object
	.size		_ZN34_INTERNAL_f2883b34_4_k_cu_999012464cuda3std3__45__cpo3endE,(_ZN34_INTERNAL_f2883b34_4_k_cu_999012464cuda3std6ranges3__45__cpo3endE - _ZN34_INTERNAL_f2883b34_4_k_cu_999012464cuda3std3__45__cpo3endE)
_ZN34_INTERNAL_f2883b34_4_k_cu_999012464cuda3std3__45__cpo3endE:
	.zero		1
	.type		_ZN34_INTERNAL_f2883b34_4_k_cu_999012464cuda3std6ranges3__45__cpo3endE,@object
	.size		_ZN34_INTERNAL_f2883b34_4_k_cu_999012464cuda3std6ranges3__45__cpo3endE,(_ZN34_INTERNAL_f2883b34_4_k_cu_999012466thrust24THRUST_300001_SM_1000_NS12placeholders2_5E - _ZN34_INTERNAL_f2883b34_4_k_cu_999012464cuda3std6ranges3__45__cpo3endE)
_ZN34_INTERNAL_f2883b34_4_k_cu_999012464cuda3std6ranges3__45__cpo3endE:
	.zero		1
	.type		_ZN34_INTERNAL_f2883b34_4_k_cu_999012466thrust24THRUST_300001_SM_1000_NS12placeholders2_5E,@object
	.size		_ZN34_INTERNAL_f2883b34_4_k_cu_999012466thrust24THRUST_300001_SM_1000_NS12placeholders2_5E,(_ZN34_INTERNAL_f2883b34_4_k_cu_999012464cuda3std3__45__cpo4rendE - _ZN34_INTERNAL_f2883b34_4_k_cu_999012466thrust24THRUST_300001_SM_1000_NS12placeholders2_5E)
_ZN34_INTERNAL_f2883b34_4_k_cu_999012466thrust24THRUST_300001_SM_1000_NS12placeholders2_5E:
	.zero		1
	.type		_ZN34_INTERNAL_f2883b34_4_k_cu_999012464cuda3std3__45__cpo4rendE,@object
	.size		_ZN34_INTERNAL_f2883b34_4_k_cu_999012464cuda3std3__45__cpo4rendE,(_ZN34_INTERNAL_f2883b34_4_k_cu_999012464cuda3std6ranges3__45__cpo9iter_swapE - _ZN34_INTERNAL_f2883b34_4_k_cu_999012464cuda3std3__45__cpo4rendE)
_ZN34_INTERNAL_f2883b34_4_k_cu_999012464cuda3std3__45__cpo4rendE:
	.zero		1
	.type		_ZN34_INTERNAL_f2883b34_4_k_cu_999012464cuda3std6ranges3__45__cpo9iter_swapE,@object
	.size		_ZN34_INTERNAL_f2883b34_4_k_cu_999012464cuda3std6ranges3__45__cpo9iter_swapE,(_ZN34_INTERNAL_f2883b34_4_k_cu_999012464cuda3std3__48unexpectE - _ZN34_INTERNAL_f2883b34_4_k_cu_999012464cuda3std6ranges3__45__cpo9iter_swapE)
_ZN34_INTERNAL_f2883b34_4_k_cu_999012464cuda3std6ranges3__45__cpo9iter_swapE:
	.zero		1
	.type		_ZN34_INTERNAL_f2883b34_4_k_cu_999012464cuda3std3__48unexpectE,@object
	.size		_ZN34_INTERNAL_f2883b34_4_k_cu_999012464cuda3std3__48unexpectE,(_ZN34_INTERNAL_f2883b34_4_k_cu_999012466thrust24THRUST_300001_SM_1000_NS8cuda_cub3parE - _ZN34_INTERNAL_f2883b34_4_k_cu_999012464cuda3std3__48unexpectE)
_ZN34_INTERNAL_f2883b34_4_k_cu_999012464cuda3std3__48unexpectE:
	.zero		1
	.type		_ZN34_INTERNAL_f2883b34_4_k_cu_999012466thrust24THRUST_300001_SM_1000_NS8cuda_cub3parE,@object
	.size		_ZN34_INTERNAL_f2883b34_4_k_cu_999012466thrust24THRUST_300001_SM_1000_NS8cuda_cub3parE,(.L_29 - _ZN34_INTERNAL_f2883b34_4_k_cu_999012466thrust24THRUST_300001_SM_1000_NS8cuda_cub3parE)
_ZN34_INTERNAL_f2883b34_4_k_cu_999012466thrust24THRUST_300001_SM_1000_NS8cuda_cub3parE:
	.zero		1
.L_29:


//--------------------- .nv.shared._Z27reduceMinIdxOptimizedSharedPdiS_Pi --------------------------
	.section	.nv.shared._Z27reduceMinIdxOptimizedSharedPdiS_Pi,"aw",@nobits
	.sectionflags	@""
	.align	8
.nv.shared._Z27reduceMinIdxOptimizedSharedPdiS_Pi:
	.zero		1036


//--------------------- .nv.shared._Z27reduceMaxIdxOptimizedSharedPdiS_Pi --------------------------
	.section	.nv.shared._Z27reduceMaxIdxOptimizedSharedPdiS_Pi,"aw",@nobits
	.sectionflags	@""
	.align	8
.nv.shared._Z27reduceMaxIdxOptimizedSharedPdiS_Pi:
	.zero		1036


//--------------------- .nv.constant0._ZN3cub18CUB_300001_SM_10006detail11EmptyKernelIvEEvv --------------------------
	.section	.nv.constant0._ZN3cub18CUB_300001_SM_10006detail11EmptyKernelIvEEvv,"a",@progbits
	.sectionflags	@""
	.align	4
.nv.constant0._ZN3cub18CUB_300001_SM_10006detail11EmptyKernelIvEEvv:
	.zero		896


//--------------------- .nv.constant0._Z9spec_normPdS_S_S_ --------------------------
	.section	.nv.constant0._Z9spec_normPdS_S_S_,"a",@progbits
	.sectionflags	@""
	.align	4
.nv.constant0._Z9spec_normPdS_S_S_:
	.zero		928


//--------------------- .nv.constant0._Z9spec_diffPdS_S_i --------------------------
	.section	.nv.constant0._Z9spec_diffPdS_S_i,"a",@progbits
	.sectionflags	@""
	.align	4
.nv.constant0._Z9spec_diffPdS_S_i:
	.zero		924


//--------------------- .nv.constant0._Z27reduceMinIdxOptimizedSharedPdiS_Pi --------------------------
	.section	.nv.constant0._Z27reduceMinIdxOptimizedSharedPdiS_Pi,"a",@progbits
	.sectionflags	@""
	.align	4
.nv.constant0._Z27reduceMinIdxOptimizedSharedPdiS_Pi:
	.zero		928


//--------------------- .nv.constant0._Z27reduceMaxIdxOptimizedSharedPdiS_Pi --------------------------
	.section	.nv.constant0._Z27reduceMaxIdxOptimizedSharedPdiS_Pi,"a",@progbits
	.sectionflags	@""
	.align	4
.nv.constant0._Z27reduceMaxIdxOptimizedSharedPdiS_Pi:
	.zero		928


//--------------------- .nv.constant0._Z9conv_instPdS_S_S_iiS_ --------------------------
	.section	.nv.constant0._Z9conv_instPdS_S_S_iiS_,"a",@progbits
	.sectionflags	@""
	.align	4
.nv.constant0._Z9conv_instPdS_S_S_iiS_:
	.zero		944


//--------------------- .nv.constant0._Z9wav_sigmaPdS_d --------------------------
	.section	.nv.constant0._Z9wav_sigmaPdS_d,"a",@progbits
	.sectionflags	@""
	.align	4
.nv.constant0._Z9wav_sigmaPdS_d:
	.zero		920


//--------------------- SYMBOLS --------------------------

	.type		.nv.reservedSmem.offset0,@object
	.size		.nv.reservedSmem.offset0,0x4
	.type		.nv.reservedSmem.cap,@object
	.size		.nv.reservedSmem.cap,0x4
